	.target	sm_90a

	.elftype	@"ET_EXEC"


//--------------------- .note.nv.tkinfo           --------------------------
	.section	.note.nv.tkinfo,"",@"SHT_NOTE"
	.sectionflags	@"SHF_NOTE_NV_TKINFO"
	.tkinfo
        /*0018*/ 	.word	0x00000002
        /*0030*/ 	.string	""
        /*0030*/ 	.string	"ptxas"
        /*0030*/ 	.string	"Cuda compilation tools, release 13.0, V13.0.88"
        /*0030*/ 	.string	"Build cuda_13.0.r13.0/compiler.36424714_0"
        /*0030*/ 	.string	"-arch sm_90a -m 64 "



//--------------------- .note.nv.cuinfo           --------------------------
	.section	.note.nv.cuinfo,"",@"SHT_NOTE"
	.sectionflags	@"SHF_NOTE_NV_CUINFO"
        /*0018*/ 	.short	0x0002
        /*001a*/ 	.short	0x005a
        /*001c*/ 	.short	0x0082
	.zero		2


//--------------------- .nv.info                  --------------------------
	.section	.nv.info,"",@"SHT_CUDA_INFO"
	.align	4


	//----- nvinfo : EIATTR_REGCOUNT
	.align		4
        /*0000*/ 	.byte	0x04, 0x2f
        /*0002*/ 	.short	(.L_15 - .L_14)
	.align		4
.L_14:
        /*0004*/ 	.word	index@(_ZN7cutlass13device_kernelINS_4gemm6kernel13GemmUniversalIN4cute5tupleIJiiiiEEENS1_10collective13CollectiveMmaINS1_34MainloopSm90TmaGmmaWarpSpecializedILi6ENS5_IJNS4_1CILi1EEESB_SB_EEENS1_32KernelTmaWarpSpecializedPingpongEEENS5_IJNSA_ILi64EEENSA_ILi256EEENSA_ILi128EEEEEEfNS5_IJlSB_lEEEfSJ_NS4_8TiledMMAINS4_8MMA_AtomIJNS4_4SM904GMMA30MMA_64x256x8_F32TF32TF32_SS_TNILNSN_7ScaleInE1ELSP_1EEEEEENS4_6LayoutISC_NS5_IJNSA_ILi0EEEST_ST_EEEEENS5_IJNS4_10UnderscoreESW_SW_EEEEENS4_13SM90_TMA_LOADENS4_14ComposedLayoutINS4_7SwizzleILi3ELi4ELi3EEENS4_18smem_ptr_flag_bitsILi32EEENSS_INS5_IJNSA_ILi8EEENSA_ILi32EEEEEENS5_IJS16_SB_EEEEEEEvNS4_8identityESZ_S1A_vS1B_EENS_8epilogue10collective6detail29Sm90TmaWarpSpecializedAdapterINS1E_15DefaultEpilogueIfSJ_SJ_NS1D_6thread17LinearCombinationIfLi1EffLNS1I_9ScaleType4KindE0ELNS_15FloatRoundStyleE2EfEENS1_15EpilogueDefaultEEEEEvvEEEEvNT_6ParamsE)
        /*0008*/ 	.word	0x000000a8


	//----- nvinfo : EIATTR_FRAME_SIZE
	.align		4
.L_15:
        /*000c*/ 	.byte	0x04, 0x11
        /*000e*/ 	.short	(.L_17 - .L_16)
	.align		4
.L_16:
        /*0010*/ 	.word	index@(_ZN7cutlass13device_kernelINS_4gemm6kernel13GemmUniversalIN4cute5tupleIJiiiiEEENS1_10collective13CollectiveMmaINS1_34MainloopSm90TmaGmmaWarpSpecializedILi6ENS5_IJNS4_1CILi1EEESB_SB_EEENS1_32KernelTmaWarpSpecializedPingpongEEENS5_IJNSA_ILi64EEENSA_ILi256EEENSA_ILi128EEEEEEfNS5_IJlSB_lEEEfSJ_NS4_8TiledMMAINS4_8MMA_AtomIJNS4_4SM904GMMA30MMA_64x256x8_F32TF32TF32_SS_TNILNSN_7ScaleInE1ELSP_1EEEEEENS4_6LayoutISC_NS5_IJNSA_ILi0EEEST_ST_EEEEENS5_IJNS4_10UnderscoreESW_SW_EEEEENS4_13SM90_TMA_LOADENS4_14ComposedLayoutINS4_7SwizzleILi3ELi4ELi3EEENS4_18smem_ptr_flag_bitsILi32EEENSS_INS5_IJNSA_ILi8EEENSA_ILi32EEEEEENS5_IJS16_SB_EEEEEEEvNS4_8identityESZ_S1A_vS1B_EENS_8epilogue10collective6detail29Sm90TmaWarpSpecializedAdapterINS1E_15DefaultEpilogueIfSJ_SJ_NS1D_6thread17LinearCombinationIfLi1EffLNS1I_9ScaleType4KindE0ELNS_15FloatRoundStyleE2EfEENS1_15EpilogueDefaultEEEEEvvEEEEvNT_6ParamsE)
        /*0014*/ 	.word	0x00000008


	//----- nvinfo : EIATTR_MIN_STACK_SIZE
	.align		4
.L_17:
        /*0018*/ 	.byte	0x04, 0x12
        /*001a*/ 	.short	(.L_19 - .L_18)
	.align		4
.L_18:
        /*001c*/ 	.word	index@(_ZN7cutlass13device_kernelINS_4gemm6kernel13GemmUniversalIN4cute5tupleIJiiiiEEENS1_10collective13CollectiveMmaINS1_34MainloopSm90TmaGmmaWarpSpecializedILi6ENS5_IJNS4_1CILi1EEESB_SB_EEENS1_32KernelTmaWarpSpecializedPingpongEEENS5_IJNSA_ILi64EEENSA_ILi256EEENSA_ILi128EEEEEEfNS5_IJlSB_lEEEfSJ_NS4_8TiledMMAINS4_8MMA_AtomIJNS4_4SM904GMMA30MMA_64x256x8_F32TF32TF32_SS_TNILNSN_7ScaleInE1ELSP_1EEEEEENS4_6LayoutISC_NS5_IJNSA_ILi0EEEST_ST_EEEEENS5_IJNS4_10UnderscoreESW_SW_EEEEENS4_13SM90_TMA_LOADENS4_14ComposedLayoutINS4_7SwizzleILi3ELi4ELi3EEENS4_18smem_ptr_flag_bitsILi32EEENSS_INS5_IJNSA_ILi8EEENSA_ILi32EEEEEENS5_IJS16_SB_EEEEEEEvNS4_8identityESZ_S1A_vS1B_EENS_8epilogue10collective6detail29Sm90TmaWarpSpecializedAdapterINS1E_15DefaultEpilogueIfSJ_SJ_NS1D_6thread17LinearCombinationIfLi1EffLNS1I_9ScaleType4KindE0ELNS_15FloatRoundStyleE2EfEENS1_15EpilogueDefaultEEEEEvvEEEEvNT_6ParamsE)
        /*0020*/ 	.word	0x00000008
.L_19:


//--------------------- .nv.compat                --------------------------
	.section	.nv.compat,"",@"SHT_CUDA_COMPAT_INFO"
	.align	4
        /*0000*/ 	.byte	0x02, 0x09, 0x01, 0x00, 0x02, 0x02, 0x04, 0x00, 0x02, 0x05, 0x05, 0x00, 0x03, 0x07, 0x01, 0x01
        /*0010*/ 	.byte	0x02, 0x03, 0x01, 0x00, 0x02, 0x06, 0x01, 0x00, 0x04, 0x0b, 0x08, 0x00, 0x00, 0x00, 0x00, 0x00
        /*0020*/ 	.byte	0x00, 0x00, 0x00, 0x00


//--------------------- .nv.info._ZN7cutlass13device_kernelINS_4gemm6kernel13GemmUniversalIN4cute5tupleIJiiiiEEENS1_10collective13CollectiveMmaINS1_34MainloopSm90TmaGmmaWarpSpecializedILi6ENS5_IJNS4_1CILi1EEESB_SB_EEENS1_32KernelTmaWarpSpecializedPingpongEEENS5_IJNSA_ILi64EEENSA_ILi256EEENSA_ILi128EEEEEEfNS5_IJlSB_lEEEfSJ_NS4_8TiledMMAINS4_8MMA_AtomIJNS4_4SM904GMMA30MMA_64x256x8_F32TF32TF32_SS_TNILNSN_7ScaleInE1ELSP_1EEEEEENS4_6LayoutISC_NS5_IJNSA_ILi0EEEST_ST_EEEEENS5_IJNS4_10UnderscoreESW_SW_EEEEENS4_13SM90_TMA_LOADENS4_14ComposedLayoutINS4_7SwizzleILi3ELi4ELi3EEENS4_18smem_ptr_flag_bitsILi32EEENSS_INS5_IJNSA_ILi8EEENSA_ILi32EEEEEENS5_IJS16_SB_EEEEEEEvNS4_8identityESZ_S1A_vS1B_EENS_8epilogue10collective6detail29Sm90TmaWarpSpecializedAdapterINS1E_15DefaultEpilogueIfSJ_SJ_NS1D_6thread17LinearCombinationIfLi1EffLNS1I_9ScaleType4KindE0ELNS_15FloatRoundStyleE2EfEENS1_15EpilogueDefaultEEEEEvvEEEEvNT_6ParamsE --------------------------
	.section	.nv.info._ZN7cutlass13device_kernelINS_4gemm6kernel13GemmUniversalIN4cute5tupleIJiiiiEEENS1_10collective13CollectiveMmaINS1_34MainloopSm90TmaGmmaWarpSpecializedILi6ENS5_IJNS4_1CILi1EEESB_SB_EEENS1_32KernelTmaWarpSpecializedPingpongEEENS5_IJNSA_ILi64EEENSA_ILi256EEENSA_ILi128EEEEEEfNS5_IJlSB_lEEEfSJ_NS4_8TiledMMAINS4_8MMA_AtomIJNS4_4SM904GMMA30MMA_64x256x8_F32TF32TF32_SS_TNILNSN_7ScaleInE1ELSP_1EEEEEENS4_6LayoutISC_NS5_IJNSA_ILi0EEEST_ST_EEEEENS5_IJNS4_10UnderscoreESW_SW_EEEEENS4_13SM90_TMA_LOADENS4_14ComposedLayoutINS4_7SwizzleILi3ELi4ELi3EEENS4_18smem_ptr_flag_bitsILi32EEENSS_INS5_IJNSA_ILi8EEENSA_ILi32EEEEEENS5_IJS16_SB_EEEEEEEvNS4_8identityESZ_S1A_vS1B_EENS_8epilogue10collective6detail29Sm90TmaWarpSpecializedAdapterINS1E_15DefaultEpilogueIfSJ_SJ_NS1D_6thread17LinearCombinationIfLi1EffLNS1I_9ScaleType4KindE0ELNS_15FloatRoundStyleE2EfEENS1_15EpilogueDefaultEEEEEvvEEEEvNT_6ParamsE,"",@"SHT_CUDA_INFO"
	.sectionflags	@""
	.align	4


	//----- nvinfo : EIATTR_CUDA_API_VERSION
	.align		4
        /*0000*/ 	.byte	0x04, 0x37
        /*0002*/ 	.short	(.L_21 - .L_20)
.L_20:
        /*0004*/ 	.word	0x00000082


	//----- nvinfo : EIATTR_KPARAM_INFO
	.align		4
.L_21:
        /*0008*/ 	.byte	0x04, 0x17
        /*000a*/ 	.short	(.L_23 - .L_22)
.L_22:
        /*000c*/ 	.word	0x00000000
        /*0010*/ 	.short	0x0000
        /*0012*/ 	.short	0x0070
        /*0014*/ 	.byte	0x00, 0xf0, 0x01, 0x10


	//----- nvinfo : EIATTR_SPARSE_MMA_MASK
	.align		4
.L_23:
        /*0018*/ 	.byte	0x03, 0x50
        /*001a*/ 	.short	0x0000


	//----- nvinfo : EIATTR_MAXREG_COUNT
	.align		4
        /*001c*/ 	.byte	0x03, 0x1b
        /*001e*/ 	.short	0x00a8


	//----- nvinfo : EIATTR_NUM_BARRIERS
	.align		4
        /*0020*/ 	.byte	0x02, 0x4c
        /*0022*/ 	.byte	0x01
	.zero		1


	//----- nvinfo : EIATTR_EXTERNS
	.align		4
        /*0024*/ 	.byte	0x04, 0x0f
        /*0026*/ 	.short	(.L_25 - .L_24)


	//   ....[0]....
	.align		4
.L_24:
        /*0028*/ 	.word	index@(__assertfail)


	//----- nvinfo : EIATTR_ANNOTATIONS
	.align		4
.L_25:
        /*002c*/ 	.byte	0x04, 0x55
        /*002e*/ 	.short	(.L_27 - .L_26)


	//   ....[0]....
.L_26:
        /*0030*/ 	.word	0x00000001
        /*0034*/ 	.byte	0x10, 0x0b, 0x00, 0x00, 0x01, 0x00, 0x00, 0x00, 0xc0, 0x90, 0x00, 0x00, 0x01, 0x00, 0x00, 0x00
        /*0044*/ 	.byte	0xf0, 0x9e, 0x00, 0x00


	//----- nvinfo : EIATTR_MERCURY_ISA_VERSION
	.align		4
.L_27:
        /*0048*/ 	.byte	0x03, 0x5f
        /*004a*/ 	.short	0x0101


	//----- nvinfo : EIATTR_INT_WARP_WIDE_INSTR_OFFSETS
	.align		4
        /*004c*/ 	.byte	0x04, 0x31
        /*004e*/ 	.short	(.L_29 - .L_28)


	//   ....[0]....
.L_28:
        /*0050*/ 	.word	0x00000420


	//   ....[1]....
        /*0054*/ 	.word	0x00000440


	//   ....[2]....
        /*0058*/ 	.word	0x000004c0


	//   ....[3]....
        /*005c*/ 	.word	0x000004d0


	//   ....[4]....
        /*0060*/ 	.word	0x000004e0


	//   ....[5]....
        /*0064*/ 	.word	0x00000500


	//   ....[6]....
        /*0068*/ 	.word	0x00000590


	//   ....[7]....
        /*006c*/ 	.word	0x000005b0


	//----- nvinfo : EIATTR_COOP_GROUP_MASK_REGIDS
	.align		4
.L_29:
        /*0070*/ 	.byte	0x04, 0x29
        /*0072*/ 	.short	(.L_31 - .L_30)


	//   ....[0]....
.L_30:
        /*0074*/ 	.word	0xffffffff


	//   ....[1]....
        /*0078*/ 	.word	0xffffffff


	//   ....[2]....
        /*007c*/ 	.word	0xffffffff


	//   ....[3]....
        /*0080*/ 	.word	0xffffffff


	//   ....[4]....
        /*0084*/ 	.word	0xffffffff


	//   ....[5]....
        /*0088*/ 	.word	0xffffffff


	//----- nvinfo : EIATTR_COOP_GROUP_INSTR_OFFSETS
	.align		4
.L_31:
        /*008c*/ 	.byte	0x04, 0x28
        /*008e*/ 	.short	(.L_33 - .L_32)


	//   ....[0]....
.L_32:
        /*0090*/ 	.word	0x00000070


	//   ....[1]....
        /*0094*/ 	.word	0x00000080


	//   ....[2]....
        /*0098*/ 	.word	0x00000140


	//   ....[3]....
        /*009c*/ 	.word	0x00000310


	//   ....[4]....
        /*00a0*/ 	.word	0x00000350


	//   ....[5]....
        /*00a4*/ 	.word	0x000003a0


	//----- nvinfo : EIATTR_REG_RECONFIG
	.align		4
.L_33:
        /*00a8*/ 	.byte	0x01, 0x54
	.zero		2


	//----- nvinfo : EIATTR_SYSCALL_OFFSETS
	.align		4
        /*00ac*/ 	.byte	0x04, 0x46
        /*00ae*/ 	.short	(.L_35 - .L_34)


	//   ....[0]....
.L_34:
        /*00b0*/ 	.word	0x000015c0


	//----- nvinfo : EIATTR_MBARRIER_INSTR_OFFSETS
	.align		4
.L_35:
        /*00b4*/ 	.byte	0x04, 0x39
        /*00b6*/ 	.short	(.L_37 - .L_36)


	//   ....[0]....
.L_36:
        /*00b8*/ 	.word	0x00000240
        /*00bc*/ 	.word	0x000000ff
        /*00c0*/ 	.word	0x00000000
        /*00c4*/ 	.short	0x0100
        /*00c6*/ 	.byte	0x08
	.zero		1


	//   ....[1]....
        /*00c8*/ 	.word	0x00000250
        /*00cc*/ 	.word	0x000000ff
        /*00d0*/ 	.word	0x00000030
        /*00d4*/ 	.short	0x0100
        /*00d6*/ 	.byte	0x08
	.zero		1


	//   ....[2]....
        /*00d8*/ 	.word	0x00000260
        /*00dc*/ 	.word	0x000000ff
        /*00e0*/ 	.word	0x00000008
        /*00e4*/ 	.short	0x0100
        /*00e6*/ 	.byte	0x08
	.zero		1


	//   ....[3]....
        /*00e8*/ 	.word	0x00000270
        /*00ec*/ 	.word	0x000000ff
        /*00f0*/ 	.word	0x00000038
        /*00f4*/ 	.short	0x0100
        /*00f6*/ 	.byte	0x08
	.zero		1


	//   ....[4]....
        /*00f8*/ 	.word	0x00000280
        /*00fc*/ 	.word	0x000000ff
        /*0100*/ 	.word	0x00000010
        /*0104*/ 	.short	0x0100
        /*0106*/ 	.byte	0x08
	.zero		1


	//   ....[5]....
        /*0108*/ 	.word	0x00000290
        /*010c*/ 	.word	0x000000ff
        /*0110*/ 	.word	0x00000040
        /*0114*/ 	.short	0x0100
        /*0116*/ 	.byte	0x08
	.zero		1


	//   ....[6]....
        /*0118*/ 	.word	0x000002a0
        /*011c*/ 	.word	0x000000ff
        /*0120*/ 	.word	0x00000018
        /*0124*/ 	.short	0x0100
        /*0126*/ 	.byte	0x08
	.zero		1


	//   ....[7]....
        /*0128*/ 	.word	0x000002b0
        /*012c*/ 	.word	0x000000ff
        /*0130*/ 	.word	0x00000048
        /*0134*/ 	.short	0x0100
        /*0136*/ 	.byte	0x08
	.zero		1


	//   ....[8]....
        /*0138*/ 	.word	0x000002c0
        /*013c*/ 	.word	0x000000ff
        /*0140*/ 	.word	0x00000020
        /*0144*/ 	.short	0x0100
        /*0146*/ 	.byte	0x08
	.zero		1


	//   ....[9]....
        /*0148*/ 	.word	0x000002d0
        /*014c*/ 	.word	0x000000ff
        /*0150*/ 	.word	0x00000050
        /*0154*/ 	.short	0x0100
        /*0156*/ 	.byte	0x08
	.zero		1


	//   ....[10]....
        /*0158*/ 	.word	0x000002e0
        /*015c*/ 	.word	0x000000ff
        /*0160*/ 	.word	0x00000028
        /*0164*/ 	.short	0x0100
        /*0166*/ 	.byte	0x08
	.zero		1


	//   ....[11]....
        /*0168*/ 	.word	0x000002f0
        /*016c*/ 	.word	0x000000ff
        /*0170*/ 	.word	0x00000058
        /*0174*/ 	.short	0x0100
        /*0176*/ 	.byte	0x08
	.zero		1


	//   ....[12]....
        /*0178*/ 	.word	0x000005f0
        /*017c*/ 	.word	0x000000ff
        /*0180*/ 	.word	0x00000090
        /*0184*/ 	.short	0x0100
        /*0186*/ 	.byte	0x08
	.zero		1


	//   ....[13]....
        /*0188*/ 	.word	0x00000660
        /*018c*/ 	.word	0x000000ff
        /*0190*/ 	.word	0x00000098
        /*0194*/ 	.short	0x0100
        /*0196*/ 	.byte	0x08
	.zero		1


	//   ....[14]....
        /*0198*/ 	.word	0x00000680
        /*019c*/ 	.word	0x000000ff
        /*01a0*/ 	.word	0x00000070
        /*01a4*/ 	.short	0x0100
        /*01a6*/ 	.byte	0x09
	.zero		1


	//   ....[15]....
        /*01a8*/ 	.word	0x00000690
        /*01ac*/ 	.word	0x000000ff
        /*01b0*/ 	.word	0x00000078
        /*01b4*/ 	.short	0x0100
        /*01b6*/ 	.byte	0x09
	.zero		1


	//   ....[16]....
        /*01b8*/ 	.word	0x000006a0
        /*01bc*/ 	.word	0x000000ff
        /*01c0*/ 	.word	0x00000080
        /*01c4*/ 	.short	0x0100
        /*01c6*/ 	.byte	0x09
	.zero		1


	//   ....[17]....
        /*01c8*/ 	.word	0x000006b0
        /*01cc*/ 	.word	0x000000ff
        /*01d0*/ 	.word	0x00000088
        /*01d4*/ 	.short	0x0100
        /*01d6*/ 	.byte	0x09
	.zero		1


	//   ....[18]....
        /*01d8*/ 	.word	0x000014a0
        /*01dc*/ 	.word	0x0000009d
        /*01e0*/ 	.word	0x00000000
        /*01e4*/ 	.short	0x010a
        /*01e6*/ 	.byte	0x2b
	.zero		1


	//   ....[19]....
        /*01e8*/ 	.word	0x00001640
        /*01ec*/ 	.word	0x00000003
        /*01f0*/ 	.word	0x00000000
        /*01f4*/ 	.short	0x010a
        /*01f6*/ 	.byte	0x3f
	.zero		1


	//   ....[20]....
        /*01f8*/ 	.word	0x000016a0
        /*01fc*/ 	.word	0x00000003
        /*0200*/ 	.word	0x00000000
        /*0204*/ 	.short	0x010a
        /*0206*/ 	.byte	0x3f
	.zero		1


	//   ....[21]....
        /*0208*/ 	.word	0x00002020
        /*020c*/ 	.word	0x000000ff
        /*0210*/ 	.word	0x00000000
        /*0214*/ 	.short	0x010a
        /*0216*/ 	.byte	0x06
	.zero		1


	//   ....[22]....
        /*0218*/ 	.word	0x00002060
        /*021c*/ 	.word	0x000000ff
        /*0220*/ 	.word	0x00000000
        /*0224*/ 	.short	0x010a
        /*0226*/ 	.byte	0x06
	.zero		1


	//   ....[23]....
        /*0228*/ 	.word	0x000028f0
        /*022c*/ 	.word	0x000000ff
        /*0230*/ 	.word	0x00000000
        /*0234*/ 	.short	0x0101
        /*0236*/ 	.byte	0x06
	.zero		1


	//   ....[24]....
        /*0238*/ 	.word	0x000029e0
        /*023c*/ 	.word	0x0000009e
        /*0240*/ 	.word	0x00000000
        /*0244*/ 	.short	0x0101
        /*0246*/ 	.byte	0x2c
	.zero		1


	//   ....[25]....
        /*0248*/ 	.word	0x00002ab0
        /*024c*/ 	.word	0x000000ff
        /*0250*/ 	.word	0x00000000
        /*0254*/ 	.short	0x0101
        /*0256*/ 	.byte	0x06
	.zero		1


	//   ....[26]....
        /*0258*/ 	.word	0x00002b60
        /*025c*/ 	.word	0x0000009d
        /*0260*/ 	.word	0x00000010
        /*0264*/ 	.short	0x010a
        /*0266*/ 	.byte	0x2b
	.zero		1


	//   ....[27]....
        /*0268*/ 	.word	0x000090e0
        /*026c*/ 	.word	0x000000a0
        /*0270*/ 	.word	0x00000000
        /*0274*/ 	.short	0x0101
        /*0276*/ 	.byte	0x2c
	.zero		1


	//   ....[28]....
        /*0278*/ 	.word	0x00009a40
        /*027c*/ 	.word	0x0000000a
        /*0280*/ 	.word	0x00000030
        /*0284*/ 	.short	0x010a
        /*0286*/ 	.byte	0x3f
	.zero		1


	//   ....[29]....
        /*0288*/ 	.word	0x0000a000
        /*028c*/ 	.word	0x00000005
        /*0290*/ 	.word	0x00000098
        /*0294*/ 	.short	0x0101
        /*0296*/ 	.byte	0x3f
	.zero		1


	//   ....[30]....
        /*0298*/ 	.word	0x0000a780
        /*029c*/ 	.word	0x00000009
        /*02a0*/ 	.word	0x00000000
        /*02a4*/ 	.short	0x010a
        /*02a6*/ 	.byte	0x3f
	.zero		1


	//   ....[31]....
        /*02a8*/ 	.word	0x0000a800
        /*02ac*/ 	.word	0x00000008
        /*02b0*/ 	.word	0x00000000
        /*02b4*/ 	.short	0x010a
        /*02b6*/ 	.byte	0x3f
	.zero		1


	//   ....[32]....
        /*02b8*/ 	.word	0x0000a890
        /*02bc*/ 	.word	0x00000009
        /*02c0*/ 	.word	0x00000000
        /*02c4*/ 	.short	0x010a
        /*02c6*/ 	.byte	0x3f
	.zero		1


	//   ....[33]....
        /*02c8*/ 	.word	0x0000a920
        /*02cc*/ 	.word	0x00000008
        /*02d0*/ 	.word	0x00000000
        /*02d4*/ 	.short	0x010a
        /*02d6*/ 	.byte	0x3f
	.zero		1


	//   ....[34]....
        /*02d8*/ 	.word	0x0000a9b0
        /*02dc*/ 	.word	0x0000000b
        /*02e0*/ 	.word	0x00000000
        /*02e4*/ 	.short	0x010a
        /*02e6*/ 	.byte	0x3f
	.zero		1


	//   ....[35]....
        /*02e8*/ 	.word	0x0000aa40
        /*02ec*/ 	.word	0x00000003
        /*02f0*/ 	.word	0x00000000
        /*02f4*/ 	.short	0x010a
        /*02f6*/ 	.byte	0x3f
	.zero		1


	//   ....[36]....
        /*02f8*/ 	.word	0x0000aaa0
        /*02fc*/ 	.word	0x0000009f
        /*0300*/ 	.word	0x00000000
        /*0304*/ 	.short	0x010a
        /*0306*/ 	.byte	0x3f
	.zero		1


	//   ....[37]....
        /*0308*/ 	.word	0x0000aaf0
        /*030c*/ 	.word	0x00000003
        /*0310*/ 	.word	0x00000000
        /*0314*/ 	.short	0x010a
        /*0316*/ 	.byte	0x3f
	.zero		1


	//   ....[38]....
        /*0318*/ 	.word	0x0000ab50
        /*031c*/ 	.word	0x00000004
        /*0320*/ 	.word	0x00000000
        /*0324*/ 	.short	0x010a
        /*0326*/ 	.byte	0x3f
	.zero		1


	//   ....[39]....
        /*0328*/ 	.word	0x0000aba0
        /*032c*/ 	.word	0x0000009f
        /*0330*/ 	.word	0x00000010
        /*0334*/ 	.short	0x010a
        /*0336*/ 	.byte	0x3f
	.zero		1


	//   ....[40]....
        /*0338*/ 	.word	0x0000ac70
        /*033c*/ 	.word	0x0000000a
        /*0340*/ 	.word	0x00000030
        /*0344*/ 	.short	0x010a
        /*0346*/ 	.byte	0x3f
	.zero		1


	//   ....[41]....
        /*0348*/ 	.word	0x0000ad40
        /*034c*/ 	.word	0x00000009
        /*0350*/ 	.word	0x00000000
        /*0354*/ 	.short	0x010a
        /*0356*/ 	.byte	0x3f
	.zero		1


	//   ....[42]....
        /*0358*/ 	.word	0x0000ad90
        /*035c*/ 	.word	0x00000008
        /*0360*/ 	.word	0x00000000
        /*0364*/ 	.short	0x010a
        /*0366*/ 	.byte	0x3f
	.zero		1


	//   ....[43]....
        /*0368*/ 	.word	0x0000ade0
        /*036c*/ 	.word	0x00000009
        /*0370*/ 	.word	0x00000000
        /*0374*/ 	.short	0x010a
        /*0376*/ 	.byte	0x3f
	.zero		1


	//   ....[44]....
        /*0378*/ 	.word	0x0000ae30
        /*037c*/ 	.word	0x00000008
        /*0380*/ 	.word	0x00000000
        /*0384*/ 	.short	0x010a
        /*0386*/ 	.byte	0x3f
	.zero		1


	//   ....[45]....
        /*0388*/ 	.word	0x0000ae80
        /*038c*/ 	.word	0x0000000b
        /*0390*/ 	.word	0x00000000
        /*0394*/ 	.short	0x010a
        /*0396*/ 	.byte	0x3f
	.zero		1


	//----- nvinfo : EIATTR_NUM_MBARRIERS
	.align		4
.L_37:
        /*0398*/ 	.byte	0x03, 0x38
        /*039a*/ 	.short	0x0012


	//----- nvinfo : EIATTR_EXIT_INSTR_OFFSETS
	.align		4
        /*039c*/ 	.byte	0x04, 0x1c
        /*039e*/ 	.short	(.L_39 - .L_38)


	//   ....[0]....
.L_38:
        /*03a0*/ 	.word	0x000011c0


	//   ....[1]....
        /*03a4*/ 	.word	0x00001220


	//   ....[2]....
        /*03a8*/ 	.word	0x00009770


	//   ....[3]....
        /*03ac*/ 	.word	0x000097a0


	//   ....[4]....
        /*03b0*/ 	.word	0x0000aa90


	//----- nvinfo : EIATTR_MAX_THREADS
	.align		4
.L_39:
        /*03b4*/ 	.byte	0x04, 0x05
        /*03b6*/ 	.short	(.L_41 - .L_40)
.L_40:
        /*03b8*/ 	.word	0x00000180
        /*03bc*/ 	.word	0x00000001
        /*03c0*/ 	.word	0x00000001


	//----- nvinfo : EIATTR_CRS_STACK_SIZE
	.align		4
.L_41:
        /*03c4*/ 	.byte	0x04, 0x1e
        /*03c6*/ 	.short	(.L_43 - .L_42)
.L_42:
        /*03c8*/ 	.word	0x00000000


	//----- nvinfo : EIATTR_CBANK_PARAM_SIZE
	.align		4
.L_43:
        /*03cc*/ 	.byte	0x03, 0x19
        /*03ce*/ 	.short	0x0470


	//----- nvinfo : EIATTR_PARAM_CBANK
	.align		4
        /*03d0*/ 	.byte	0x04, 0x0a
        /*03d2*/ 	.short	(.L_45 - .L_44)
	.align		4
.L_44:
        /*03d4*/ 	.word	index@(.nv.constant0._ZN7cutlass13device_kernelINS_4gemm6kernel13GemmUniversalIN4cute5tupleIJiiiiEEENS1_10collective13CollectiveMmaINS1_34MainloopSm90TmaGmmaWarpSpecializedILi6ENS5_IJNS4_1CILi1EEESB_SB_EEENS1_32KernelTmaWarpSpecializedPingpongEEENS5_IJNSA_ILi64EEENSA_ILi256EEENSA_ILi128EEEEEEfNS5_IJlSB_lEEEfSJ_NS4_8TiledMMAINS4_8MMA_AtomIJNS4_4SM904GMMA30MMA_64x256x8_F32TF32TF32_SS_TNILNSN_7ScaleInE1ELSP_1EEEEEENS4_6LayoutISC_NS5_IJNSA_ILi0EEEST_ST_EEEEENS5_IJNS4_10UnderscoreESW_SW_EEEEENS4_13SM90_TMA_LOADENS4_14ComposedLayoutINS4_7SwizzleILi3ELi4ELi3EEENS4_18smem_ptr_flag_bitsILi32EEENSS_INS5_IJNSA_ILi8EEENSA_ILi32EEEEEENS5_IJS16_SB_EEEEEEEvNS4_8identityESZ_S1A_vS1B_EENS_8epilogue10collective6detail29Sm90TmaWarpSpecializedAdapterINS1E_15DefaultEpilogueIfSJ_SJ_NS1D_6thread17LinearCombinationIfLi1EffLNS1I_9ScaleType4KindE0ELNS_15FloatRoundStyleE2EfEENS1_15EpilogueDefaultEEEEEvvEEEEvNT_6ParamsE)
        /*03d8*/ 	.short	0x0210
        /*03da*/ 	.short	0x0470


	//----- nvinfo : EIATTR_SW_WAR
	.align		4
.L_45:
        /*03dc*/ 	.byte	0x04, 0x36
        /*03de*/ 	.short	(.L_47 - .L_46)
.L_46:
        /*03e0*/ 	.word	0x00000008
.L_47:


//--------------------- .nv.callgraph             --------------------------
	.section	.nv.callgraph,"",@"SHT_CUDA_CALLGRAPH"
	.align	4
	.sectionentsize	8
	.align		4
        /*0000*/ 	.word	0x00000000
	.align		4
        /*0004*/ 	.word	0xffffffff
	.align		4
        /*0008*/ 	.word	index@(_ZN7cutlass13device_kernelINS_4gemm6kernel13GemmUniversalIN4cute5tupleIJiiiiEEENS1_10collective13CollectiveMmaINS1_34MainloopSm90TmaGmmaWarpSpecializedILi6ENS5_IJNS4_1CILi1EEESB_SB_EEENS1_32KernelTmaWarpSpecializedPingpongEEENS5_IJNSA_ILi64EEENSA_ILi256EEENSA_ILi128EEEEEEfNS5_IJlSB_lEEEfSJ_NS4_8TiledMMAINS4_8MMA_AtomIJNS4_4SM904GMMA30MMA_64x256x8_F32TF32TF32_SS_TNILNSN_7ScaleInE1ELSP_1EEEEEENS4_6LayoutISC_NS5_IJNSA_ILi0EEEST_ST_EEEEENS5_IJNS4_10UnderscoreESW_SW_EEEEENS4_13SM90_TMA_LOADENS4_14ComposedLayoutINS4_7SwizzleILi3ELi4ELi3EEENS4_18smem_ptr_flag_bitsILi32EEENSS_INS5_IJNSA_ILi8EEENSA_ILi32EEEEEENS5_IJS16_SB_EEEEEEEvNS4_8identityESZ_S1A_vS1B_EENS_8epilogue10collective6detail29Sm90TmaWarpSpecializedAdapterINS1E_15DefaultEpilogueIfSJ_SJ_NS1D_6thread17LinearCombinationIfLi1EffLNS1I_9ScaleType4KindE0ELNS_15FloatRoundStyleE2EfEENS1_15EpilogueDefaultEEEEEvvEEEEvNT_6ParamsE)
	.align		4
        /*000c*/ 	.word	index@(__assertfail)
	.align		4
        /*0010*/ 	.word	0x00000000
	.align		4
        /*0014*/ 	.word	0xfffffffe
	.align		4
        /*0018*/ 	.word	0x00000000
	.align		4
        /*001c*/ 	.word	0xfffffffd
	.align		4
        /*0020*/ 	.word	0x00000000
	.align		4
        /*0024*/ 	.word	0xfffffffc


//--------------------- .nv.constant4             --------------------------
	.section	.nv.constant4,"a",@progbits
	.align	8
	.align		8
.nv.constant4:
        /*0000*/ 	.dword	__assertfail
	.align		8
        /*0008*/ 	.dword	__unnamed_1
	.align		8
        /*0010*/ 	.dword	_ZN40_INTERNAL_7422047e_4_k_cu_9fc06e61_223204cuda3std3__45__cpo5beginE
	.align		8
        /*0018*/ 	.dword	_ZN40_INTERNAL_7422047e_4_k_cu_9fc06e61_223204cuda3std3__45__cpo3endE
	.align		8
        /*0020*/ 	.dword	_ZN40_INTERNAL_7422047e_4_k_cu_9fc06e61_223204cuda3std3__45__cpo6cbeginE
	.align		8
        /*0028*/ 	.dword	_ZN40_INTERNAL_7422047e_4_k_cu_9fc06e61_223204cuda3std3__45__cpo4cendE
	.align		8
        /*0030*/ 	.dword	_ZN40_INTERNAL_7422047e_4_k_cu_9fc06e61_223204cuda3std3__442_GLOBAL__N__7422047e_4_k_cu_9fc06e61_223206ignoreE
	.align		8
        /*0038*/ 	.dword	_ZN40_INTERNAL_7422047e_4_k_cu_9fc06e61_223204cuda3std3__419piecewise_constructE
	.align		8
        /*0040*/ 	.dword	_ZN40_INTERNAL_7422047e_4_k_cu_9fc06e61_223204cuda3std3__48in_placeE
	.align		8
        /*0048*/ 	.dword	_ZN40_INTERNAL_7422047e_4_k_cu_9fc06e61_223204cuda3std6ranges3__45__cpo4swapE
	.align		8
        /*0050*/ 	.dword	_ZN40_INTERNAL_7422047e_4_k_cu_9fc06e61_223204cuda3std6ranges3__45__cpo9iter_moveE
	.align		8
        /*0058*/ 	.dword	_ZN40_INTERNAL_7422047e_4_k_cu_9fc06e61_223204cute7productE
	.align		8
        /*0060*/ 	.dword	_ZN40_INTERNAL_7422047e_4_k_cu_9fc06e61_223204cute1_E
	.align		8
        /*0068*/ 	.dword	$str$22
	.align		8
        /*0070*/ 	.dword	$str$23


//--------------------- .text._ZN7cutlass13device_kernelINS_4gemm6kernel13GemmUniversalIN4cute5tupleIJiiiiEEENS1_10collective13CollectiveMmaINS1_34MainloopSm90TmaGmmaWarpSpecializedILi6ENS5_IJNS4_1CILi1EEESB_SB_EEENS1_32KernelTmaWarpSpecializedPingpongEEENS5_IJNSA_ILi64EEENSA_ILi256EEENSA_ILi128EEEEEEfNS5_IJlSB_lEEEfSJ_NS4_8TiledMMAINS4_8MMA_AtomIJNS4_4SM904GMMA30MMA_64x256x8_F32TF32TF32_SS_TNILNSN_7ScaleInE1ELSP_1EEEEEENS4_6LayoutISC_NS5_IJNSA_ILi0EEEST_ST_EEEEENS5_IJNS4_10UnderscoreESW_SW_EEEEENS4_13SM90_TMA_LOADENS4_14ComposedLayoutINS4_7SwizzleILi3ELi4ELi3EEENS4_18smem_ptr_flag_bitsILi32EEENSS_INS5_IJNSA_ILi8EEENSA_ILi32EEEEEENS5_IJS16_SB_EEEEEEEvNS4_8identityESZ_S1A_vS1B_EENS_8epilogue10collective6detail29Sm90TmaWarpSpecializedAdapterINS1E_15DefaultEpilogueIfSJ_SJ_NS1D_6thread17LinearCombinationIfLi1EffLNS1I_9ScaleType4KindE0ELNS_15FloatRoundStyleE2EfEENS1_15EpilogueDefaultEEEEEvvEEEEvNT_6ParamsE --------------------------
	.section	.text._ZN7cutlass13device_kernelINS_4gemm6kernel13GemmUniversalIN4cute5tupleIJiiiiEEENS1_10collective13CollectiveMmaINS1_34MainloopSm90TmaGmmaWarpSpecializedILi6ENS5_IJNS4_1CILi1EEESB_SB_EEENS1_32KernelTmaWarpSpecializedPingpongEEENS5_IJNSA_ILi64EEENSA_ILi256EEENSA_ILi128EEEEEEfNS5_IJlSB_lEEEfSJ_NS4_8TiledMMAINS4_8MMA_AtomIJNS4_4SM904GMMA30MMA_64x256x8_F32TF32TF32_SS_TNILNSN_7ScaleInE1ELSP_1EEEEEENS4_6LayoutISC_NS5_IJNSA_ILi0EEEST_ST_EEEEENS5_IJNS4_10UnderscoreESW_SW_EEEEENS4_13SM90_TMA_LOADENS4_14ComposedLayoutINS4_7SwizzleILi3ELi4ELi3EEENS4_18smem_ptr_flag_bitsILi32EEENSS_INS5_IJNSA_ILi8EEENSA_ILi32EEEEEENS5_IJS16_SB_EEEEEEEvNS4_8identityESZ_S1A_vS1B_EENS_8epilogue10collective6detail29Sm90TmaWarpSpecializedAdapterINS1E_15DefaultEpilogueIfSJ_SJ_NS1D_6thread17LinearCombinationIfLi1EffLNS1I_9ScaleType4KindE0ELNS_15FloatRoundStyleE2EfEENS1_15EpilogueDefaultEEEEEvvEEEEvNT_6ParamsE,"ax",@progbits
	.align	128
.text._ZN7cutlass13device_kernelINS_4gemm6kernel13GemmUniversalIN4cute5tupleIJiiiiEEENS1_10collective13CollectiveMmaINS1_34MainloopSm90TmaGmmaWarpSpecializedILi6ENS5_IJNS4_1CILi1EEESB_SB_EEENS1_32KernelTmaWarpSpecializedPingpongEEENS5_IJNSA_ILi64EEENSA_ILi256EEENSA_ILi128EEEEEEfNS5_IJlSB_lEEEfSJ_NS4_8TiledMMAINS4_8MMA_AtomIJNS4_4SM904GMMA30MMA_64x256x8_F32TF32TF32_SS_TNILNSN_7ScaleInE1ELSP_1EEEEEENS4_6LayoutISC_NS5_IJNSA_ILi0EEEST_ST_EEEEENS5_IJNS4_10UnderscoreESW_SW_EEEEENS4_13SM90_TMA_LOADENS4_14ComposedLayoutINS4_7SwizzleILi3ELi4ELi3EEENS4_18smem_ptr_flag_bitsILi32EEENSS_INS5_IJNSA_ILi8EEENSA_ILi32EEEEEENS5_IJS16_SB_EEEEEEEvNS4_8identityESZ_S1A_vS1B_EENS_8epilogue10collective6detail29Sm90TmaWarpSpecializedAdapterINS1E_15DefaultEpilogueIfSJ_SJ_NS1D_6thread17LinearCombinationIfLi1EffLNS1I_9ScaleType4KindE0ELNS_15FloatRoundStyleE2EfEENS1_15EpilogueDefaultEEEEEvvEEEEvNT_6ParamsE:
        .type           _ZN7cutlass13device_kernelINS_4gemm6kernel13GemmUniversalIN4cute5tupleIJiiiiEEENS1_10collective13CollectiveMmaINS1_34MainloopSm90TmaGmmaWarpSpecializedILi6ENS5_IJNS4_1CILi1EEESB_SB_EEENS1_32KernelTmaWarpSpecializedPingpongEEENS5_IJNSA_ILi64EEENSA_ILi256EEENSA_ILi128EEEEEEfNS5_IJlSB_lEEEfSJ_NS4_8TiledMMAINS4_8MMA_AtomIJNS4_4SM904GMMA30MMA_64x256x8_F32TF32TF32_SS_TNILNSN_7ScaleInE1ELSP_1EEEEEENS4_6LayoutISC_NS5_IJNSA_ILi0EEEST_ST_EEEEENS5_IJNS4_10UnderscoreESW_SW_EEEEENS4_13SM90_TMA_LOADENS4_14ComposedLayoutINS4_7SwizzleILi3ELi4ELi3EEENS4_18smem_ptr_flag_bitsILi32EEENSS_INS5_IJNSA_ILi8EEENSA_ILi32EEEEEENS5_IJS16_SB_EEEEEEEvNS4_8identityESZ_S1A_vS1B_EENS_8epilogue10collective6detail29Sm90TmaWarpSpecializedAdapterINS1E_15DefaultEpilogueIfSJ_SJ_NS1D_6thread17LinearCombinationIfLi1EffLNS1I_9ScaleType4KindE0ELNS_15FloatRoundStyleE2EfEENS1_15EpilogueDefaultEEEEEvvEEEEvNT_6ParamsE,@function
        .size           _ZN7cutlass13device_kernelINS_4gemm6kernel13GemmUniversalIN4cute5tupleIJiiiiEEENS1_10collective13CollectiveMmaINS1_34MainloopSm90TmaGmmaWarpSpecializedILi6ENS5_IJNS4_1CILi1EEESB_SB_EEENS1_32KernelTmaWarpSpecializedPingpongEEENS5_IJNSA_ILi64EEENSA_ILi256EEENSA_ILi128EEEEEEfNS5_IJlSB_lEEEfSJ_NS4_8TiledMMAINS4_8MMA_AtomIJNS4_4SM904GMMA30MMA_64x256x8_F32TF32TF32_SS_TNILNSN_7ScaleInE1ELSP_1EEEEEENS4_6LayoutISC_NS5_IJNSA_ILi0EEEST_ST_EEEEENS5_IJNS4_10UnderscoreESW_SW_EEEEENS4_13SM90_TMA_LOADENS4_14ComposedLayoutINS4_7SwizzleILi3ELi4ELi3EEENS4_18smem_ptr_flag_bitsILi32EEENSS_INS5_IJNSA_ILi8EEENSA_ILi32EEEEEENS5_IJS16_SB_EEEEEEEvNS4_8identityESZ_S1A_vS1B_EENS_8epilogue10collective6detail29Sm90TmaWarpSpecializedAdapterINS1E_15DefaultEpilogueIfSJ_SJ_NS1D_6thread17LinearCombinationIfLi1EffLNS1I_9ScaleType4KindE0ELNS_15FloatRoundStyleE2EfEENS1_15EpilogueDefaultEEEEEvvEEEEvNT_6ParamsE,(.L_x_329 - _ZN7cutlass13device_kernelINS_4gemm6kernel13GemmUniversalIN4cute5tupleIJiiiiEEENS1_10collective13CollectiveMmaINS1_34MainloopSm90TmaGmmaWarpSpecializedILi6ENS5_IJNS4_1CILi1EEESB_SB_EEENS1_32KernelTmaWarpSpecializedPingpongEEENS5_IJNSA_ILi64EEENSA_ILi256EEENSA_ILi128EEEEEEfNS5_IJlSB_lEEEfSJ_NS4_8TiledMMAINS4_8MMA_AtomIJNS4_4SM904GMMA30MMA_64x256x8_F32TF32TF32_SS_TNILNSN_7ScaleInE1ELSP_1EEEEEENS4_6LayoutISC_NS5_IJNSA_ILi0EEEST_ST_EEEEENS5_IJNS4_10UnderscoreESW_SW_EEEEENS4_13SM90_TMA_LOADENS4_14ComposedLayoutINS4_7SwizzleILi3ELi4ELi3EEENS4_18smem_ptr_flag_bitsILi32EEENSS_INS5_IJNSA_ILi8EEENSA_ILi32EEEEEENS5_IJS16_SB_EEEEEEEvNS4_8identityESZ_S1A_vS1B_EENS_8epilogue10collective6detail29Sm90TmaWarpSpecializedAdapterINS1E_15DefaultEpilogueIfSJ_SJ_NS1D_6thread17LinearCombinationIfLi1EffLNS1I_9ScaleType4KindE0ELNS_15FloatRoundStyleE2EfEENS1_15EpilogueDefaultEEEEEvvEEEEvNT_6ParamsE)
        .other          _ZN7cutlass13device_kernelINS_4gemm6kernel13GemmUniversalIN4cute5tupleIJiiiiEEENS1_10collective13CollectiveMmaINS1_34MainloopSm90TmaGmmaWarpSpecializedILi6ENS5_IJNS4_1CILi1EEESB_SB_EEENS1_32KernelTmaWarpSpecializedPingpongEEENS5_IJNSA_ILi64EEENSA_ILi256EEENSA_ILi128EEEEEEfNS5_IJlSB_lEEEfSJ_NS4_8TiledMMAINS4_8MMA_AtomIJNS4_4SM904GMMA30MMA_64x256x8_F32TF32TF32_SS_TNILNSN_7ScaleInE1ELSP_1EEEEEENS4_6LayoutISC_NS5_IJNSA_ILi0EEEST_ST_EEEEENS5_IJNS4_10UnderscoreESW_SW_EEEEENS4_13SM90_TMA_LOADENS4_14ComposedLayoutINS4_7SwizzleILi3ELi4ELi3EEENS4_18smem_ptr_flag_bitsILi32EEENSS_INS5_IJNSA_ILi8EEENSA_ILi32EEEEEENS5_IJS16_SB_EEEEEEEvNS4_8identityESZ_S1A_vS1B_EENS_8epilogue10collective6detail29Sm90TmaWarpSpecializedAdapterINS1E_15DefaultEpilogueIfSJ_SJ_NS1D_6thread17LinearCombinationIfLi1EffLNS1I_9ScaleType4KindE0ELNS_15FloatRoundStyleE2EfEENS1_15EpilogueDefaultEEEEEvvEEEEvNT_6ParamsE,@"STO_CUDA_ENTRY STV_DEFAULT"
_ZN7cutlass13device_kernelINS_4gemm6kernel13GemmUniversalIN4cute5tupleIJiiiiEEENS1_10collective13CollectiveMmaINS1_34MainloopSm90TmaGmmaWarpSpecializedILi6ENS5_IJNS4_1CILi1EEESB_SB_EEENS1_32KernelTmaWarpSpecializedPingpongEEENS5_IJNSA_ILi64EEENSA_ILi256EEENSA_ILi128EEEEEEfNS5_IJlSB_lEEEfSJ_NS4_8TiledMMAINS4_8MMA_AtomIJNS4_4SM904GMMA30MMA_64x256x8_F32TF32TF32_SS_TNILNSN_7ScaleInE1ELSP_1EEEEEENS4_6LayoutISC_NS5_IJNSA_ILi0EEEST_ST_EEEEENS5_IJNS4_10UnderscoreESW_SW_EEEEENS4_13SM90_TMA_LOADENS4_14ComposedLayoutINS4_7SwizzleILi3ELi4ELi3EEENS4_18smem_ptr_flag_bitsILi32EEENSS_INS5_IJNSA_ILi8EEENSA_ILi32EEEEEENS5_IJS16_SB_EEEEEEEvNS4_8identityESZ_S1A_vS1B_EENS_8epilogue10collective6detail29Sm90TmaWarpSpecializedAdapterINS1E_15DefaultEpilogueIfSJ_SJ_NS1D_6thread17LinearCombinationIfLi1EffLNS1I_9ScaleType4KindE0ELNS_15FloatRoundStyleE2EfEENS1_15EpilogueDefaultEEEEEvvEEEEvNT_6ParamsE:
[----:B------:R-:W0:Y:S02]  /*0000*/  LDC R1, c[0x0][0x28] ;  /* 0x00000a00ff017b82 */ /* 0x000e240000000800 */
[----:B0-----:R-:W-:Y:S01]  /*0010*/  VIADD R1, R1, 0xfffffff8 ;  /* 0xfffffff801017836 */ /* 0x001fe20000000000 */
[----:B------:R-:W0:Y:S01]  /*0020*/  S2R R4, SR_TID.X ;  /* 0x0000000000047919 */ /* 0x000e220000002100 */
[----:B------:R-:W-:Y:S01]  /*0030*/  ELECT P0, URZ, PT ;  /* 0x00000000003f782f */ /* 0x000fe20003800000 */
[----:B------:R-:W-:Y:S01]  /*0040*/  BSSY B0, `(.L_x_0) ;  /* 0x000000f000007945 */ /* 0x000fe20003800000 */
[--C-:B0-----:R-:W-:Y:S02]  /*0050*/  SHF.R.U32.HI R0, RZ, 0x5, R4.reuse ;  /* 0x00000005ff007819 */ /* 0x101fe40000011604 */
[----:B------:R-:W-:-:S03]  /*0060*/  SHF.R.U32.HI R5, RZ, 0x7, R4 ;  /* 0x00000007ff057819 */ /* 0x000fc60000011604 */
[----:B------:R-:W0:Y:S04]  /*0070*/  SHFL.IDX PT, R2, R0, RZ, 0x1f ;  /* 0x00001fff00027589 */ /* 0x000e2800000e0000 */
[----:B------:R1:W2:Y:S01]  /*0080*/  SHFL.IDX PT, R8, R5, RZ, 0x1f ;  /* 0x00001fff05087589 */ /* 0x0002a200000e0000 */
[----:B0-----:R-:W-:-:S13]  /*0090*/  ISETP.NE.OR P0, PT, R2, RZ, !P0 ;  /* 0x000000ff0200720c */ /* 0x001fda0004705670 */
[----:B-12---:R-:W-:Y:S05]  /*00a0*/  @P0 BRA `(.L_x_1) ;  /* 0x0000000000200947 */ /* 0x006fea0003800000 */
[----:B------:R-:W-:Y:S02]  /*00b0*/  ULDC.64 UR4, c[0x0][0x198] ;  /* 0x0000660000047ab9 */ /* 0x000fe40000000a00 */
[----:B------:R-:W-:Y:S02]  /*00c0*/  UIADD3 UR6, UP0, UR4, 0xf0, URZ ;  /* 0x000000f004067890 */ /* 0x000fe4000ff1e03f */
[----:B------:R-:W-:Y:S02]  /*00d0*/  UIADD3 UR4, UP1, UR4, 0x1f0, URZ ;  /* 0x000001f004047890 */ /* 0x000fe4000ff3e03f */
[----:B------:R-:W-:Y:S02]  /*00e0*/  UIADD3.X UR7, URZ, UR5, URZ, UP0, !UPT ;  /* 0x000000053f077290 */ /* 0x000fe400087fe43f */
[----:B------:R-:W-:-:S07]  /*00f0*/  UIADD3.X UR5, URZ, UR5, URZ, UP1, !UPT ;  /* 0x000000053f057290 */ /* 0x000fce0008ffe43f */
[----:B------:R0:W-:Y:S02]  /*0100*/  UTMACCTL.PF [UR6] ;  /* 0x00000000060079b9 */ /* 0x0001e40008040000 */
[----:B------:R0:W-:Y:S02]  /*0110*/  UTMACCTL.PF [UR4] ;  /* 0x00000000040079b9 */ /* 0x0001e40008040000 */
[----:B0-----:R-:W-:Y:S01]  /*0120*/  NOP ;  /* 0x0000000000007918 */ /* 0x001fe20000000000 */
.L_x_1:
[----:B------:R-:W-:Y:S05]  /*0130*/  BSYNC B0 ;  /* 0x0000000000007941 */ /* 0x000fea0003800000 */
.L_x_0:
[----:B------:R-:W0:Y:S02]  /*0140*/  SHFL.IDX PT, R3, R0, RZ, 0x1f ;  /* 0x00001fff00037589 */ /* 0x000e2400000e0000 */
[----:B0-----:R-:W-:-:S13]  /*0150*/  ISETP.NE.AND P0, PT, R3, RZ, PT ;  /* 0x000000ff0300720c */ /* 0x001fda0003f05270 */
[----:B------:R-:W-:Y:S05]  /*0160*/  @P0 BRA `(.L_x_2) ;  /* 0x0000000000680947 */ /* 0x000fea0003800000 */
[----:B------:R-:W0:Y:S01]  /*0170*/  S2UR UR8, SR_CgaCtaId ;  /* 0x00000000000879c3 */ /* 0x000e220000008800 */
[----:B------:R-:W-:Y:S01]  /*0180*/  UMOV UR4, 0x400 ;  /* 0x0000040000047882 */ /* 0x000fe20000000000 */
[----:B------:R-:W-:Y:S01]  /*0190*/  UMOV UR5, 0x1 ;  /* 0x0000000100057882 */ /* 0x000fe20000000000 */
[----:B------:R-:W-:Y:S01]  /*01a0*/  UMOV UR6, 0x80 ;  /* 0x0000008000067882 */ /* 0x000fe20000000000 */
[----:B------:R-:W-:Y:S01]  /*01b0*/  ELECT P0, URZ, PT ;  /* 0x00000000003f782f */ /* 0x000fe20003800000 */
[----:B------:R-:W-:-:S04]  /*01c0*/  UIADD3 UR6, -UR6, 0x100000, URZ ;  /* 0x0010000006067890 */ /* 0x000fc8000fffe13f */
[----:B------:R-:W-:Y:S02]  /*01d0*/  USHF.L.U32 UR7, UR6, 0xb, URZ ;  /* 0x0000000b06077899 */ /* 0x000fe4000800063f */
[----:B------:R-:W-:Y:S02]  /*01e0*/  USHF.L.U32 UR6, UR6, 0x1, URZ ;  /* 0x0000000106067899 */ /* 0x000fe4000800063f */
[----:B0-----:R-:W-:Y:S02]  /*01f0*/  ULEA UR8, UR8, UR4, 0x18 ;  /* 0x0000000408087291 */ /* 0x001fe4000f8ec03f */
[----:B------:R-:W-:-:S04]  /*0200*/  UIADD3 UR4, -UR5, 0x100000, URZ ;  /* 0x0010000005047890 */ /* 0x000fc8000fffe13f */
[----:B------:R-:W-:Y:S02]  /*0210*/  USHF.L.U32 UR5, UR4, 0xb, URZ ;  /* 0x0000000b04057899 */ /* 0x000fe4000800063f */
[----:B------:R-:W-:Y:S01]  /*0220*/  USHF.L.U32 UR4, UR4, 0x1, URZ ;  /* 0x0000000104047899 */ /* 0x000fe2000800063f */
[----:B------:R-:W0:Y:S11]  /*0230*/  FENCE.VIEW.ASYNC.S ;  /* 0x00000000000073c6 */ /* 0x000e360000000000 */
[----:B0-----:R0:W1:Y:S01]  /*0240*/  SYNCS.EXCH.64 URZ, [UR8], UR4 ;  /* 0x00000004083f75b2 */ /* 0x0010620008000100 */
[----:B------:R0:W2:Y:S01]  /*0250*/  SYNCS.EXCH.64 URZ, [UR8+0x30], UR6 ;  /* 0x00003006083f75b2 */ /* 0x0000a20008000100 */
[----:B------:R0:W3:Y:S01]  /*0260*/  SYNCS.EXCH.64 URZ, [UR8+0x8], UR4 ;  /* 0x00000804083f75b2 */ /* 0x0000e20008000100 */
[----:B------:R0:W4:Y:S01]  /*0270*/  SYNCS.EXCH.64 URZ, [UR8+0x38], UR6 ;  /* 0x00003806083f75b2 */ /* 0x0001220008000100 */
[----:B------:R0:W0:Y:S01]  /*0280*/  SYNCS.EXCH.64 URZ, [UR8+0x10], UR4 ;  /* 0x00001004083f75b2 */ /* 0x0000220008000100 */
[----:B------:R0:W0:Y:S01]  /*0290*/  SYNCS.EXCH.64 URZ, [UR8+0x40], UR6 ;  /* 0x00004006083f75b2 */ /* 0x0000220008000100 */
[----:B------:R0:W0:Y:S01]  /*02a0*/  SYNCS.EXCH.64 URZ, [UR8+0x18], UR4 ;  /* 0x00001804083f75b2 */ /* 0x0000220008000100 */
[----:B------:R0:W0:Y:S01]  /*02b0*/  SYNCS.EXCH.64 URZ, [UR8+0x48], UR6 ;  /* 0x00004806083f75b2 */ /* 0x0000220008000100 */
[----:B------:R0:W0:Y:S01]  /*02c0*/  SYNCS.EXCH.64 URZ, [UR8+0x20], UR4 ;  /* 0x00002004083f75b2 */ /* 0x0000220008000100 */
[----:B------:R0:W0:Y:S01]  /*02d0*/  SYNCS.EXCH.64 URZ, [UR8+0x50], UR6 ;  /* 0x00005006083f75b2 */ /* 0x0000220008000100 */
[----:B------:R0:W0:Y:S01]  /*02e0*/  SYNCS.EXCH.64 URZ, [UR8+0x28], UR4 ;  /* 0x00002804083f75b2 */ /* 0x0000220008000100 */
[----:B------:R0:W0:Y:S01]  /*02f0*/  SYNCS.EXCH.64 URZ, [UR8+0x58], UR6 ;  /* 0x00005806083f75b2 */ /* 0x0000220008000100 */
[----:B------:R-:W-:Y:S01]  /*0300*/  NOP ;  /* 0x0000000000007918 */ /* 0x000fe20000000000 */
.L_x_2:
[----:B------:R-:W5:Y:S01]  /*0310*/  SHFL.IDX PT, R6, R0, RZ, 0x1f ;  /* 0x00001fff00067589 */ /* 0x000f6200000e0000 */
[----:B------:R-:W-:Y:S01]  /*0320*/  ELECT P0, URZ, PT ;  /* 0x00000000003f782f */ /* 0x000fe20003800000 */
[----:B------:R-:W-:Y:S01]  /*0330*/  NOP ;  /* 0x0000000000007918 */ /* 0x000fe20000000000 */
[----:B------:R-:W-:Y:S01]  /*0340*/  ELECT P1, URZ, PT ;  /* 0x00000000003f782f */ /* 0x000fe20003820000 */
[----:B------:R-:W1:Y:S01]  /*0350*/  SHFL.IDX PT, R3, R0, RZ, 0x1f ;  /* 0x00001fff00037589 */ /* 0x000e6200000e0000 */
[----:B0-----:R-:W-:Y:S01]  /*0360*/  UMOV UR4, 0x20 ;  /* 0x0000002000047882 */ /* 0x001fe20000000000 */
[----:B------:R-:W-:Y:S01]  /*0370*/  UMOV UR11, 0x80 ;  /* 0x00000080000b7882 */ /* 0x000fe20000000000 */
[----:B------:R-:W-:Y:S01]  /*0380*/  NOP ;  /* 0x0000000000007918 */ /* 0x000fe20000000000 */
[C---:B------:R-:W-:Y:S01]  /*0390*/  VIADD R33, R8.reuse, 0xffffffff ;  /* 0xffffffff08217836 */ /* 0x040fe20000000000 */
[----:B------:R-:W0:Y:S01]  /*03a0*/  SHFL.IDX PT, R5, R5, RZ, 0x1f ;  /* 0x00001fff05057589 */ /* 0x000e2200000e0000 */
[----:B------:R-:W-:Y:S01]  /*03b0*/  ULDC.64 UR38, c[0x0][0x208] ;  /* 0x0000820000267ab9 */ /* 0x000fe20000000a00 */
[----:B------:R-:W-:-:S02]  /*03c0*/  ISETP.NE.AND P2, PT, R8, RZ, PT ;  /* 0x000000ff0800720c */ /* 0x000fc40003f45270 */
[----:B------:R-:W-:Y:S02]  /*03d0*/  ISETP.GE.U32.AND P3, PT, R33, 0x2, PT ;  /* 0x000000022100780c */ /* 0x000fe40003f66070 */
[----:B-----5:R-:W-:Y:S02]  /*03e0*/  ISETP.NE.OR P0, PT, R6, RZ, !P0 ;  /* 0x000000ff0600720c */ /* 0x020fe40004705670 */
[----:B-1----:R-:W-:Y:S02]  /*03f0*/  ISETP.NE.OR P1, PT, R3, RZ, !P1 ;  /* 0x000000ff0300720c */ /* 0x002fe40004f25670 */
[----:B------:R-:W-:-:S04]  /*0400*/  SHF.R.S32.HI R3, RZ, 0x1f, R2 ;  /* 0x0000001fff037819 */ /* 0x000fc80000011402 */
[----:B------:R-:W-:-:S05]  /*0410*/  LEA.HI R3, R3, R2, RZ, 0x2 ;  /* 0x0000000203037211 */ /* 0x000fca00078f10ff */
[----:B------:R-:W-:Y:S01]  /*0420*/  VOTEU.ALL UP0, P0 ;  /* 0x00000000003f7886 */ /* 0x000fe20000000000 */
[----:B------:R-:W-:Y:S01]  /*0430*/  LOP3.LUT R3, R3, 0xfffffffc, RZ, 0xc0, !PT ;  /* 0xfffffffc03037812 */ /* 0x000fe200078ec0ff */
[----:B------:R-:W-:-:S03]  /*0440*/  VOTEU.ALL UP1, P1 ;  /* 0x00000000003f7886 */ /* 0x000fc60000820000 */
[----:B------:R-:W1:Y:S01]  /*0450*/  @!UP0 S2UR UR7, SR_CgaCtaId ;  /* 0x00000000000789c3 */ /* 0x000e620000008800 */
[----:B------:R-:W-:Y:S01]  /*0460*/  @!UP0 UMOV UR6, 0x400 ;  /* 0x0000040000068882 */ /* 0x000fe20000000000 */
[----:B------:R-:W-:-:S04]  /*0470*/  @!UP0 UIADD3 UR4, -UR4, 0x100000, URZ ;  /* 0x0010000004048890 */ /* 0x000fc8000fffe13f */
[----:B------:R-:W-:Y:S02]  /*0480*/  @!UP0 USHF.L.U32 UR5, UR4, 0xb, URZ ;  /* 0x0000000b04058899 */ /* 0x000fe4000800063f */
[----:B------:R-:W-:Y:S01]  /*0490*/  @!UP0 USHF.L.U32 UR4, UR4, 0x1, URZ ;  /* 0x0000000104048899 */ /* 0x000fe2000800063f */
[----:B------:R-:W-:Y:S01]  /*04a0*/  IMAD.IADD R0, R2, 0x1, -R3 ;  /* 0x0000000102007824 */ /* 0x000fe200078e0a03 */
[----:B------:R-:W-:Y:S01]  /*04b0*/  @!UP1 UMOV UR9, 0x400 ;  /* 0x0000040000099882 */ /* 0x000fe20000000000 */
[----:B------:R-:W-:Y:S01]  /*04c0*/  VOTEU.ALL UP2, P1 ;  /* 0x00000000003f7886 */ /* 0x000fe20000840000 */
[----:B------:R-:W-:Y:S01]  /*04d0*/  VOTEU.ALL UP3, P1 ;  /* 0x00000000003f7886 */ /* 0x000fe20000860000 */
[----:B------:R-:W-:Y:S01]  /*04e0*/  VOTEU.ALL UP4, P1 ;  /* 0x00000000003f7886 */ /* 0x000fe20000880000 */
[----:B------:R-:W5:Y:S01]  /*04f0*/  @!UP1 S2UR UR10, SR_CgaCtaId ;  /* 0x00000000000a99c3 */ /* 0x000f620000008800 */
[----:B------:R-:W-:Y:S01]  /*0500*/  VOTEU.ALL UP5, P1 ;  /* 0x00000000003f7886 */ /* 0x000fe200008a0000 */
[----:B------:R-:W-:-:S04]  /*0510*/  SHF.R.S32.HI R3, RZ, 0x1f, R4 ;  /* 0x0000001fff037819 */ /* 0x000fc80000011404 */
[----:B------:R-:W-:-:S04]  /*0520*/  LEA.HI R3, R3, R4, RZ, 0x7 ;  /* 0x0000000403037211 */ /* 0x000fc800078f38ff */
[----:B------:R-:W-:-:S05]  /*0530*/  LOP3.LUT R3, R3, 0xffffff80, RZ, 0xc0, !PT ;  /* 0xffffff8003037812 */ /* 0x000fca00078ec0ff */
[----:B------:R-:W-:Y:S01]  /*0540*/  IMAD.IADD R3, R4, 0x1, -R3 ;  /* 0x0000000104037824 */ /* 0x000fe200078e0a03 */
[----:B-1----:R-:W-:Y:S02]  /*0550*/  @!UP0 ULEA UR8, UR7, UR6, 0x18 ;  /* 0x0000000607088291 */ /* 0x002fe4000f8ec03f */
[----:B------:R-:W-:-:S04]  /*0560*/  @!UP1 UIADD3 UR6, -UR11, 0x100000, URZ ;  /* 0x001000000b069890 */ /* 0x000fc8000fffe13f */
[----:B------:R-:W-:Y:S02]  /*0570*/  @!UP1 USHF.L.U32 UR7, UR6, 0xb, URZ ;  /* 0x0000000b06079899 */ /* 0x000fe4000800063f */
[----:B------:R-:W-:Y:S01]  /*0580*/  @!UP1 USHF.L.U32 UR6, UR6, 0x1, URZ ;  /* 0x0000000106069899 */ /* 0x000fe2000800063f */
[----:B------:R-:W-:Y:S01]  /*0590*/  VOTEU.ALL UP0, P0 ;  /* 0x00000000003f7886 */ /* 0x000fe20000000000 */
[----:B-----5:R-:W-:Y:S01]  /*05a0*/  @!UP1 ULEA UR9, UR10, UR9, 0x18 ;  /* 0x000000090a099291 */ /* 0x020fe2000f8ec03f */
[----:B------:R-:W-:Y:S02]  /*05b0*/  VOTEU.ALL UP1, P0 ;  /* 0x00000000003f7886 */ /* 0x000fe40000020000 */
[----:B------:R-:W-:Y:S01]  /*05c0*/  ULDC.64 UR10, c[0x0][0x598] ;  /* 0x00016600000a7ab9 */ /* 0x000fe20000000a00 */
[----:B------:R-:W-:Y:S01]  /*05d0*/  ISETP.NE.AND P0, PT, R0, 0x3, PT ;  /* 0x000000030000780c */ /* 0x000fe20003f05270 */
[----:B------:R-:W1:Y:S02]  /*05e0*/  FENCE.VIEW.ASYNC.S ;  /* 0x00000000000073c6 */ /* 0x000e640000000000 */
[----:B-1----:R1:W2:Y:S01]  /*05f0*/  @!UP0 SYNCS.EXCH.64 URZ, [UR8+0x90], UR4 ;  /* 0x00009004083f85b2 */ /* 0x0022a20008000100 */
[----:B------:R-:W-:-:S02]  /*0600*/  ISETP.NE.U32.AND P1, PT, RZ, UR10, PT ;  /* 0x0000000aff007c0c */ /* 0x000fc4000bf25070 */
[----:B------:R-:W-:Y:S02]  /*0610*/  ISETP.EQ.OR P0, PT, R0, RZ, !P0 ;  /* 0x000000ff0000720c */ /* 0x000fe40004702670 */
[----:B------:R-:W-:Y:S02]  /*0620*/  ISETP.NE.AND.EX P1, PT, RZ, UR11, PT, P1 ;  /* 0x0000000bff007c0c */ /* 0x000fe4000bf25310 */
[----:B------:R-:W-:-:S04]  /*0630*/  ISETP.EQ.AND P0, PT, R8, RZ, P0 ;  /* 0x000000ff0800720c */ /* 0x000fc80000702270 */
[----:B------:R-:W-:-:S04]  /*0640*/  SEL R16, RZ, 0x1, !P0 ;  /* 0x00000001ff107807 */ /* 0x000fc80004000000 */
[----:B------:R-:W-:Y:S01]  /*0650*/  SEL R16, R16, 0x2, P3 ;  /* 0x0000000210107807 */ /* 0x000fe20001800000 */
[----:B------:R1:W2:Y:S01]  /*0660*/  @!UP1 SYNCS.EXCH.64 URZ, [UR8+0x98], UR4 ;  /* 0x00009804083f95b2 */ /* 0x0002a20008000100 */
[----:B------:R-:W-:Y:S01]  /*0670*/  NOP ;  /* 0x0000000000007918 */ /* 0x000fe20000000000 */
[----:B------:R1:W2:Y:S01]  /*0680*/  @!UP2 SYNCS.EXCH.64 URZ, [UR9+0x70], UR6 ;  /* 0x00007006093fa5b2 */ /* 0x0002a20008000100 */
[----:B------:R1:W2:Y:S01]  /*0690*/  @!UP3 SYNCS.EXCH.64 URZ, [UR9+0x78], UR6 ;  /* 0x00007806093fb5b2 */ /* 0x0002a20008000100 */
[----:B------:R1:W2:Y:S01]  /*06a0*/  @!UP4 SYNCS.EXCH.64 URZ, [UR9+0x80], UR6 ;  /* 0x00008006093fc5b2 */ /* 0x0002a20008000100 */
[----:B------:R1:W2:Y:S01]  /*06b0*/  @!UP5 SYNCS.EXCH.64 URZ, [UR9+0x88], UR6 ;  /* 0x00008806093fd5b2 */ /* 0x0002a20008000100 */
[----:B------:R-:W-:Y:S01]  /*06c0*/  NOP ;  /* 0x0000000000007918 */ /* 0x000fe20000000000 */
[----:B--234-:R-:W-:Y:S06]  /*06d0*/  BAR.SYNC.DEFER_BLOCKING 0x0 ;  /* 0x0000000000007b1d */ /* 0x01cfec0000010000 */
[----:B01----:R-:W-:Y:S05]  /*06e0*/  @!P1 BRA `(.L_x_3) ;  /* 0x00000000001c9947 */ /* 0x003fea0003800000 */
[----:B------:R-:W0:Y:S02]  /*06f0*/  LDC.64 R6, c[0x0][0x598] ;  /* 0x00016600ff067b82 */ /* 0x000e240000000a00 */
[----:B0-----:R-:W2:Y:S02]  /*0700*/  LDG.E.64 R6, desc[UR38][R6.64] ;  /* 0x0000002606067981 */ /* 0x001ea4000c1e1b00 */
[----:B--2---:R-:W-:-:S04]  /*0710*/  ISETP.NE.U32.AND P0, PT, R6, RZ, PT ;  /* 0x000000ff0600720c */ /* 0x004fc80003f05070 */
[----:B------:R-:W-:-:S13]  /*0720*/  ISETP.NE.AND.EX P0, PT, R7, RZ, PT, P0 ;  /* 0x000000ff0700720c */ /* 0x000fda0003f05300 */
[----:B------:R-:W-:Y:S05]  /*0730*/  @!P0 BRA `(.L_x_3) ;  /* 0x0000000000088947 */ /* 0x000fea0003800000 */
[----:B------:R1:W5:Y:S01]  /*0740*/  LD.E R153, desc[UR38][R6.64] ;  /* 0x0000002606997980 */ /* 0x000362000c101900 */
[----:B------:R-:W-:Y:S05]  /*0750*/  BRA `(.L_x_4) ;  /* 0x0000000000247947 */ /* 0x000fea0003800000 */
.L_x_3:
[----:B------:R-:W-:Y:S02]  /*0760*/  ULDC.64 UR4, c[0x0][0x588] ;  /* 0x0001620000047ab9 */ /* 0x000fe40000000a00 */
[----:B------:R-:W-:-:S04]  /*0770*/  ISETP.NE.U32.AND P0, PT, RZ, UR4, PT ;  /* 0x00000004ff007c0c */ /* 0x000fc8000bf05070 */
[----:B------:R-:W-:-:S13]  /*0780*/  ISETP.NE.AND.EX P0, PT, RZ, UR5, PT, P0 ;  /* 0x00000005ff007c0c */ /* 0x000fda000bf05300 */
[----:B------:R-:W-:Y:S05]  /*0790*/  @!P0 BRA `(.L_x_5) ;  /* 0x00000000000c8947 */ /* 0x000fea0003800000 */
[----:B------:R-:W0:Y:S02]  /*07a0*/  LDC.64 R6, c[0x0][0x588] ;  /* 0x00016200ff067b82 */ /* 0x000e240000000a00 */
[----:B0-----:R0:W5:Y:S01]  /*07b0*/  LDG.E R153, desc[UR38][R6.64] ;  /* 0x0000002606997981 */ /* 0x001162000c1e1900 */
[----:B------:R-:W-:Y:S05]  /*07c0*/  BRA `(.L_x_4) ;  /* 0x0000000000087947 */ /* 0x000fea0003800000 */
.L_x_5:
[----:B------:R-:W-:Y:S02]  /*07d0*/  ULDC UR4, c[0x0][0x580] ;  /* 0x0001600000047ab9 */ /* 0x000fe40000000800 */
[----:B------:R-:W-:-:S07]  /*07e0*/  IMAD.U32 R153, RZ, RZ, UR4 ;  /* 0x00000004ff997e24 */ /* 0x000fce000f8e00ff */
.L_x_4:
[----:B------:R-:W-:Y:S02]  /*07f0*/  ULDC.64 UR4, c[0x0][0x5a0] ;  /* 0x0001680000047ab9 */ /* 0x000fe40000000a00 */
[----:B------:R-:W-:-:S04]  /*0800*/  ISETP.NE.U32.AND P0, PT, RZ, UR4, PT ;  /* 0x00000004ff007c0c */ /* 0x000fc8000bf05070 */
[----:B------:R-:W-:-:S13]  /*0810*/  ISETP.NE.AND.EX P0, PT, RZ, UR5, PT, P0 ;  /* 0x00000005ff007c0c */ /* 0x000fda000bf05300 */
[----:B------:R-:W-:Y:S05]  /*0820*/  @!P0 BRA `(.L_x_6) ;  /* 0x00000000001c8947 */ /* 0x000fea0003800000 */
[----:B01----:R-:W0:Y:S02]  /*0830*/  LDC.64 R6, c[0x0][0x5a0] ;  /* 0x00016800ff067b82 */ /* 0x003e240000000a00 */
[----:B0-----:R-:W2:Y:S02]  /*0840*/  LDG.E.64 R6, desc[UR38][R6.64] ;  /* 0x0000002606067981 */ /* 0x001ea4000c1e1b00 */
[----:B--2---:R-:W-:-:S04]  /*0850*/  ISETP.NE.U32.AND P0, PT, R6, RZ, PT ;  /* 0x000000ff0600720c */ /* 0x004fc80003f05070 */
[----:B------:R-:W-:-:S13]  /*0860*/  ISETP.NE.AND.EX P0, PT, R7, RZ, PT, P0 ;  /* 0x000000ff0700720c */ /* 0x000fda0003f05300 */
[----:B------:R-:W-:Y:S05]  /*0870*/  @!P0 BRA `(.L_x_6) ;  /* 0x0000000000088947 */ /* 0x000fea0003800000 */
[----:B------:R3:W5:Y:S01]  /*0880*/  LD.E R152, desc[UR38][R6.64] ;  /* 0x0000002606987980 */ /* 0x000762000c101900 */
[----:B------:R-:W-:Y:S05]  /*0890*/  BRA `(.L_x_7) ;  /* 0x0000000000247947 */ /* 0x000fea0003800000 */
.L_x_6:
[----:B------:R-:W-:Y:S02]  /*08a0*/  ULDC.64 UR4, c[0x0][0x590] ;  /* 0x0001640000047ab9 */ /* 0x000fe40000000a00 */
[----:B------:R-:W-:-:S04]  /*08b0*/  ISETP.NE.U32.AND P0, PT, RZ, UR4, PT ;  /* 0x00000004ff007c0c */ /* 0x000fc8000bf05070 */
[----:B------:R-:W-:-:S13]  /*08c0*/  ISETP.NE.AND.EX P0, PT, RZ, UR5, PT, P0 ;  /* 0x00000005ff007c0c */ /* 0x000fda000bf05300 */
[----:B------:R-:W-:Y:S05]  /*08d0*/  @!P0 BRA `(.L_x_8) ;  /* 0x00000000000c8947 */ /* 0x000fea0003800000 */
[----:B01----:R-:W0:Y:S02]  /*08e0*/  LDC.64 R6, c[0x0][0x590] ;  /* 0x00016400ff067b82 */ /* 0x003e240000000a00 */
[----:B0-----:R2:W5:Y:S01]  /*08f0*/  LDG.E R152, desc[UR38][R6.64] ;  /* 0x0000002606987981 */ /* 0x001562000c1e1900 */
[----:B------:R-:W-:Y:S05]  /*0900*/  BRA `(.L_x_7) ;  /* 0x0000000000087947 */ /* 0x000fea0003800000 */
.L_x_8:
[----:B------:R-:W-:Y:S02]  /*0910*/  ULDC UR4, c[0x0][0x584] ;  /* 0x0001610000047ab9 */ /* 0x000fe40000000800 */
[----:B------:R-:W-:-:S07]  /*0920*/  IMAD.U32 R152, RZ, RZ, UR4 ;  /* 0x00000004ff987e24 */ /* 0x000fce000f8e00ff */
.L_x_7:
[----:B------:R-:W4:Y:S01]  /*0930*/  LDC R2, c[0x0][0x65c] ;  /* 0x00019700ff027b82 */ /* 0x000f220000000800 */
[----:B------:R-:W4:Y:S01]  /*0940*/  S2R R14, SR_CTAID.Y ;  /* 0x00000000000e7919 */ /* 0x000f220000002600 */
[----:B------:R-:W-:Y:S01]  /*0950*/  ULDC UR6, c[0x0][0x28c] ;  /* 0x0000a30000067ab9 */ /* 0x000fe20000000800 */
[----:B------:R-:W-:Y:S01]  /*0960*/  ISETP.NE.AND P0, PT, R8, 0x2, PT ;  /* 0x000000020800780c */ /* 0x000fe20003f05270 */
[----:B------:R-:W-:Y:S01]  /*0970*/  UIADD3 UR6, UR6, 0x7f, URZ ;  /* 0x0000007f06067890 */ /* 0x000fe2000fffe03f */
[----:B0123--:R-:W0:Y:S01]  /*0980*/  S2R R6, SR_CTAID.X ;  /* 0x0000000000067919 */ /* 0x00fe220000002500 */
[----:B------:R-:W-:Y:S01]  /*0990*/  IMAD.MOV.U32 R7, RZ, RZ, RZ ;  /* 0x000000ffff077224 */ /* 0x000fe200078e00ff */
[----:B------:R-:W-:Y:S01]  /*09a0*/  UMOV UR36, URZ ;  /* 0x0000003f00247c82 */ /* 0x000fe20008000000 */
[----:B------:R-:W-:Y:S01]  /*09b0*/  USHF.R.S32.HI UR7, URZ, 0x1f, UR6 ;  /* 0x0000001f3f077899 */ /* 0x000fe20008011406 */
[----:B------:R-:W-:Y:S01]  /*09c0*/  UMOV UR40, URZ ;  /* 0x0000003f00287c82 */ /* 0x000fe20008000000 */
[----:B------:R-:W-:-:S02]  /*09d0*/  ULDC.64 UR8, c[0x0][0x650] ;  /* 0x0001940000087ab9 */ /* 0x000fc40000000a00 */
[----:B------:R-:W-:-:S04]  /*09e0*/  ULEA.HI UR7, UR7, UR6, URZ, 0x7 ;  /* 0x0000000607077291 */ /* 0x000fc8000f8f383f */
[----:B------:R-:W-:Y:S01]  /*09f0*/  USHF.R.S32.HI UR37, URZ, 0x7, UR7 ;  /* 0x000000073f257899 */ /* 0x000fe20008011407 */
[----:B----4-:R-:W-:-:S13]  /*0a00*/  ISETP.NE.AND P1, PT, R2, 0x1, PT ;  /* 0x000000010200780c */ /* 0x010fda0003f25270 */
[----:B------:R-:W0:Y:S01]  /*0a10*/  @P1 LDC R19, c[0x0][0x10] ;  /* 0x00000400ff131b82 */ /* 0x000e220000000800 */
[----:B------:R-:W-:Y:S02]  /*0a20*/  @P1 IMAD.MOV.U32 R8, RZ, RZ, R14 ;  /* 0x000000ffff081224 */ /* 0x000fe400078e000e */
[----:B------:R-:W-:Y:S02]  /*0a30*/  @P1 IMAD.MOV.U32 R9, RZ, RZ, RZ ;  /* 0x000000ffff091224 */ /* 0x000fe400078e00ff */
[----:B------:R-:W-:-:S03]  /*0a40*/  @P1 IMAD.MOV.U32 R17, RZ, RZ, RZ ;  /* 0x000000ffff111224 */ /* 0x000fc600078e00ff */
[----:B------:R-:W1:Y:S01]  /*0a50*/  @!P1 LDC R11, c[0x0][0xc] ;  /* 0x00000300ff0b9b82 */ /* 0x000e620000000800 */
[----:B------:R-:W-:Y:S01]  /*0a60*/  ULDC UR4, c[0x0][0xc] ;  /* 0x0000030000047ab9 */ /* 0x000fe20000000800 */
[----:B------:R-:W-:Y:S02]  /*0a70*/  ULDC UR5, c[0x0][0x10] ;  /* 0x0000040000057ab9 */ /* 0x000fe40000000800 */
[----:B------:R-:W-:-:S04]  /*0a80*/  UIMAD.WIDE.U32 UR4, UR4, UR5, URZ ;  /* 0x00000005040472a5 */ /* 0x000fc8000f8e003f */
[----:B------:R-:W2:Y:S01]  /*0a90*/  LDC R2, c[0x0][0x14] ;  /* 0x00000500ff027b82 */ /* 0x000ea20000000800 */
[----:B0-----:R-:W-:-:S04]  /*0aa0*/  @P1 IMAD.WIDE.U32 R18, R6, R19, R8 ;  /* 0x0000001306121225 */ /* 0x001fc800078e0008 */
[----:B------:R-:W-:Y:S02]  /*0ab0*/  @P1 IMAD.IADD R17, R19, 0x1, R17 ;  /* 0x0000000113111824 */ /* 0x000fe400078e0211 */
[----:B-1----:R-:W-:-:S04]  /*0ac0*/  @!P1 IMAD.WIDE.U32 R8, R11, R14, R6 ;  /* 0x0000000e0b089225 */ /* 0x002fc800078e0006 */
[----:B------:R-:W-:Y:S02]  /*0ad0*/  @!P1 IMAD.MOV.U32 R18, RZ, RZ, R8 ;  /* 0x000000ffff129224 */ /* 0x000fe400078e0008 */
[----:B------:R-:W-:Y:S02]  /*0ae0*/  @!P1 IMAD.MOV.U32 R17, RZ, RZ, R9 ;  /* 0x000000ffff119224 */ /* 0x000fe400078e0009 */
[----:B--2---:R-:W-:-:S04]  /*0af0*/  IMAD.WIDE.U32 R12, R2, UR4, RZ ;  /* 0x00000004020c7c25 */ /* 0x004fc8000f8e00ff */
[----:B------:R-:W-:Y:S01]  /*0b00*/  IMAD R23, R2, UR5, RZ ;  /* 0x0000000502177c24 */ /* 0x000fe2000f8e02ff */
[----:B------:R0:W-:Y:S03]  /*0b10*/  STL.64 [R1], R12 ;  /* 0x0000000c01007387 */ /* 0x0001e60000100a00 */
[----:B------:R-:W-:Y:S01]  /*0b20*/  IMAD.IADD R23, R13, 0x1, R23 ;  /* 0x000000010d177824 */ /* 0x000fe200078e0217 */
[----:B------:R-:W-:Y:S06]  /*0b30*/  @P0 BRA `(.L_x_9) ;  /* 0x0000000000200947 */ /* 0x000fec0003800000 */
[----:B------:R-:W-:Y:S01]  /*0b40*/  UISETP.GE.U32.AND UP0, UPT, UR37, 0x6, UPT ;  /* 0x000000062500788c */ /* 0x000fe2000bf06070 */
[----:B------:R-:W-:Y:S01]  /*0b50*/  IADD3 R18, P0, R18, R12, RZ ;  /* 0x0000000c12127210 */ /* 0x000fe20007f1e0ff */
[----:B------:R-:W-:Y:S01]  /*0b60*/  UIMAD.WIDE.U32 UR4, UR37, -0x55555555, URZ ;  /* 0xaaaaaaab250478a5 */ /* 0x000fe2000f8e003f */
[----:B------:R-:W-:-:S03]  /*0b70*/  UMOV UR40, URZ ;  /* 0x0000003f00287c82 */ /* 0x000fc60008000000 */
[----:B------:R-:W-:Y:S01]  /*0b80*/  USHF.R.U32.HI UR4, URZ, 0x2, UR5 ;  /* 0x000000023f047899 */ /* 0x000fe20008011605 */
[----:B------:R-:W-:-:S03]  /*0b90*/  IMAD.X R17, R23, 0x1, R17, P0 ;  /* 0x0000000117117824 */ /* 0x000fc600000e0611 */
[----:B------:R-:W-:Y:S02]  /*0ba0*/  UIMAD UR36, UR4, -0x6, UR37 ;  /* 0xfffffffa042478a4 */ /* 0x000fe4000f8e0225 */
[----:B------:R-:W-:-:S12]  /*0bb0*/  @UP0 ULOP3.LUT UR40, UR4, 0x1, URZ, 0xc0, !UPT ;  /* 0x0000000104280892 */ /* 0x000fd8000f8ec03f */
.L_x_9:
[----:B------:R-:W-:Y:S01]  /*0bc0*/  ISETP.GE.U32.AND P0, PT, R18, UR8, PT ;  /* 0x0000000812007c0c */ /* 0x000fe2000bf06070 */
[----:B------:R-:W-:Y:S01]  /*0bd0*/  IMAD.MOV.U32 R19, RZ, RZ, -0x1 ;  /* 0xffffffffff137424 */ /* 0x000fe200078e00ff */
[----:B------:R-:W-:Y:S01]  /*0be0*/  PRMT R8, RZ, 0x7610, R8 ;  /* 0x00007610ff087816 */ /* 0x000fe20000000008 */
[----:B------:R-:W-:Y:S01]  /*0bf0*/  IMAD.MOV.U32 R22, RZ, RZ, -0x1 ;  /* 0xffffffffff167424 */ /* 0x000fe200078e00ff */
[----:B------:R-:W-:Y:S01]  /*0c00*/  ISETP.GE.U32.AND.EX P0, PT, R17, UR9, PT, P0 ;  /* 0x0000000911007c0c */ /* 0x000fe2000bf06100 */
[----:B------:R-:W-:-:S12]  /*0c10*/  IMAD.MOV.U32 R2, RZ, RZ, -0x1 ;  /* 0xffffffffff027424 */ /* 0x000fd800078e00ff */
[----:B------:R-:W-:Y:S05]  /*0c20*/  @P0 BRA `(.L_x_10) ;  /* 0x00000004005c0947 */ /* 0x000fea0003800000 */
[----:B------:R-:W1:Y:S01]  /*0c30*/  LDC.64 R20, c[0x0][0x628] ;  /* 0x00018a00ff147b82 */ /* 0x000e620000000a00 */
[----:B------:R-:W-:Y:S02]  /*0c40*/  IMAD.MOV.U32 R8, RZ, RZ, R18 ;  /* 0x000000ffff087224 */ /* 0x000fe400078e0012 */
[----:B------:R-:W-:-:S05]  /*0c50*/  IMAD.MOV.U32 R9, RZ, RZ, R17 ;  /* 0x000000ffff097224 */ /* 0x000fca00078e0011 */
[----:B------:R-:W2:Y:S08]  /*0c60*/  LDC R2, c[0x0][0x630] ;  /* 0x00018c00ff027b82 */ /* 0x000eb00000000800 */
[----:B------:R-:W3:Y:S01]  /*0c70*/  LDC.64 R24, c[0x0][0x620] ;  /* 0x00018800ff187b82 */ /* 0x000ee20000000a00 */
[----:B-1----:R-:W-:-:S04]  /*0c80*/  ISETP.NE.U32.AND P0, PT, R20, RZ, PT ;  /* 0x000000ff1400720c */ /* 0x002fc80003f05070 */
[----:B------:R-:W-:-:S13]  /*0c90*/  ISETP.NE.AND.EX P0, PT, R21, RZ, PT, P0 ;  /* 0x000000ff1500720c */ /* 0x000fda0003f05300 */
[----:B--23--:R-:W-:Y:S05]  /*0ca0*/  @!P0 BRA `(.L_x_11) ;  /* 0x0000000000288947 */ /* 0x00cfea0003800000 */
[----:B0-----:R-:W0:Y:S02]  /*0cb0*/  LDC R13, c[0x0][0x634] ;  /* 0x00018d00ff0d7b82 */ /* 0x001e240000000800 */
[----:B0-----:R-:W-:-:S05]  /*0cc0*/  IADD3 R13, P0, R18, R13, RZ ;  /* 0x0000000d120d7210 */ /* 0x001fca0007f1e0ff */
[----:B------:R-:W-:-:S04]  /*0cd0*/  IMAD.X R15, RZ, RZ, R17, P0 ;  /* 0x000000ffff0f7224 */ /* 0x000fc800000e0611 */
[----:B------:R-:W-:-:S04]  /*0ce0*/  IMAD.WIDE.U32 R8, R15, R20, RZ ;  /* 0x000000140f087225 */ /* 0x000fc800078e00ff */
[----:B------:R-:W-:-:S04]  /*0cf0*/  IMAD.WIDE.U32 R10, P0, R13, R21, R8 ;  /* 0x000000150d0a7225 */ /* 0x000fc80007800008 */
[----:B------:R-:W-:-:S04]  /*0d00*/  IMAD.WIDE.U32 R8, R13, R20, RZ ;  /* 0x000000140d087225 */ /* 0x000fc800078e00ff */
[----:B------:R-:W-:Y:S01]  /*0d10*/  IMAD.X R13, RZ, RZ, RZ, P0 ;  /* 0x000000ffff0d7224 */ /* 0x000fe200000e06ff */
[----:B------:R-:W-:Y:S01]  /*0d20*/  IADD3 RZ, P0, R9, R10, RZ ;  /* 0x0000000a09ff7210 */ /* 0x000fe20007f1e0ff */
[----:B------:R-:W-:-:S04]  /*0d30*/  IMAD.MOV.U32 R12, RZ, RZ, R11 ;  /* 0x000000ffff0c7224 */ /* 0x000fc800078e000b */
[----:B------:R-:W-:-:S08]  /*0d40*/  IMAD.WIDE.U32.X R8, R15, R21, R12, P0 ;  /* 0x000000150f087225 */ /* 0x000fd000000e040c */
.L_x_11:
[-CC-:B------:R-:W-:Y:S01]  /*0d50*/  SHF.R.U64 R31, R8, R2.reuse, R9.reuse ;  /* 0x00000002081f7219 */ /* 0x180fe20000001209 */
[----:B0-----:R-:W0:Y:S01]  /*0d60*/  LDC R12, c[0x0][0x618] ;  /* 0x00018600ff0c7b82 */ /* 0x001e220000000800 */
[----:B------:R-:W-:Y:S01]  /*0d70*/  SHF.R.U32.HI R7, RZ, R2, R9 ;  /* 0x00000002ff077219 */ /* 0x000fe20000011609 */
[----:B------:R-:W-:Y:S01]  /*0d80*/  ULDC UR4, c[0x0][0x150] ;  /* 0x0000540000047ab9 */ /* 0x000fe20000000800 */
[----:B------:R-:W-:Y:S01]  /*0d90*/  IADD3 R11, P0, RZ, -R31, RZ ;  /* 0x8000001fff0b7210 */ /* 0x000fe20007f1e0ff */
[----:B------:R-:W-:Y:S01]  /*0da0*/  IMAD.MOV.U32 R19, RZ, RZ, R17 ;  /* 0x000000ffff137224 */ /* 0x000fe200078e0011 */
[----:B------:R-:W-:-:S03]  /*0db0*/  I2FP.F32.U32 R2, R6 ;  /* 0x0000000600027245 */ /* 0x000fc60000201000 */
[----:B------:R-:W1:Y:S01]  /*0dc0*/  LDC.64 R26, c[0x0][0x640] ;  /* 0x00019000ff1a7b82 */ /* 0x000e620000000a00 */
[----:B------:R-:W-:Y:S02]  /*0dd0*/  IMAD.X R13, RZ, RZ, ~R7, P0 ;  /* 0x000000ffff0d7224 */ /* 0x000fe400000e0e07 */
[----:B------:R-:W-:Y:S01]  /*0de0*/  FMUL R2, R2, UR4 ;  /* 0x0000000402027c20 */ /* 0x000fe20008400000 */
[----:B------:R-:W-:Y:S01]  /*0df0*/  IMAD.WIDE.U32 R8, R11, R24, R18 ;  /* 0x000000180b087225 */ /* 0x000fe200078e0012 */
[----:B------:R-:W-:-:S03]  /*0e00*/  ULDC UR4, c[0x0][0x154] ;  /* 0x0000550000047ab9 */ /* 0x000fc60000000800 */
[----:B------:R-:W-:Y:S01]  /*0e10*/  IMAD R10, R13, R24, RZ ;  /* 0x000000180d0a7224 */ /* 0x000fe200078e02ff */
[----:B------:R-:W2:Y:S01]  /*0e20*/  LDC R7, c[0x0][0x144] ;  /* 0x00005100ff077b82 */ /* 0x000ea20000000800 */
[----:B------:R-:W3:Y:S02]  /*0e30*/  F2I.U32.TRUNC.NTZ R2, R2 ;  /* 0x0000000200027305 */ /* 0x000ee4000020f000 */
[----:B------:R-:W-:-:S04]  /*0e40*/  IMAD R11, R11, R25, R10 ;  /* 0x000000190b0b7224 */ /* 0x000fc800078e020a */
[----:B------:R-:W-:Y:S01]  /*0e50*/  IMAD.IADD R9, R9, 0x1, R11 ;  /* 0x0000000109097824 */ /* 0x000fe200078e020b */
[----:B------:R-:W4:Y:S01]  /*0e60*/  LDC R22, c[0x0][0x608] ;  /* 0x00018200ff167b82 */ /* 0x000f220000000800 */
[----:B------:R-:W-:-:S03]  /*0e70*/  IMAD.MOV.U32 R11, RZ, RZ, -0x1 ;  /* 0xffffffffff0b7424 */ /* 0x000fc600078e00ff */
[--C-:B0-----:R-:W-:Y:S02]  /*0e80*/  SHF.R.U64 R20, R8, R12, R9.reuse ;  /* 0x0000000c08147219 */ /* 0x101fe40000001209 */
[----:B------:R-:W-:Y:S02]  /*0e90*/  I2FP.F32.U32 R8, R14 ;  /* 0x0000000e00087245 */ /* 0x000fe40000201000 */
[----:B------:R-:W0:Y:S01]  /*0ea0*/  LDC R24, c[0x0][0x658] ;  /* 0x00019600ff187b82 */ /* 0x000e220000000800 */
[----:B-1----:R-:W-:Y:S01]  /*0eb0*/  ISETP.NE.U32.AND P0, PT, R26, RZ, PT ;  /* 0x000000ff1a00720c */ /* 0x002fe20003f05070 */
[----:B---3--:R-:W-:Y:S02]  /*0ec0*/  IMAD.MOV R10, RZ, RZ, -R2 ;  /* 0x000000ffff0a7224 */ /* 0x008fe400078e0a02 */
[----:B------:R-:W-:Y:S01]  /*0ed0*/  FMUL R8, R8, UR4 ;  /* 0x0000000408087c20 */ /* 0x000fe20008400000 */
[----:B------:R-:W-:Y:S02]  /*0ee0*/  SHF.R.U32.HI R9, RZ, R12, R9 ;  /* 0x0000000cff097219 */ /* 0x000fe40000011609 */
[----:B------:R-:W-:Y:S01]  /*0ef0*/  ISETP.NE.AND.EX P0, PT, R27, RZ, PT, P0 ;  /* 0x000000ff1b00720c */ /* 0x000fe20003f05300 */
[----:B------:R1:W3:Y:S01]  /*0f00*/  F2I.U32.TRUNC.NTZ R15, R8 ;  /* 0x00000008000f7305 */ /* 0x0002e2000020f000 */
[----:B------:R-:W1:Y:S01]  /*0f10*/  LDC R19, c[0x0][0x148] ;  /* 0x00005200ff137b82 */ /* 0x000e620000000800 */
[----:B--2---:R-:W-:-:S07]  /*0f20*/  IMAD R2, R7, R10, R6 ;  /* 0x0000000a07027224 */ /* 0x004fce00078e0206 */
[----:B------:R-:W2:Y:S01]  /*0f30*/  LDC R25, c[0x0][0x600] ;  /* 0x00018000ff197b82 */ /* 0x000ea20000000800 */
[-CC-:B----4-:R-:W-:Y:S02]  /*0f40*/  SHF.R.U64 R32, R20, R22.reuse, R9.reuse ;  /* 0x0000001614207219 */ /* 0x190fe40000001209 */
[----:B------:R-:W-:Y:S01]  /*0f50*/  SHF.R.U32.HI R7, RZ, R22, R9 ;  /* 0x00000016ff077219 */ /* 0x000fe20000011609 */
[----:B------:R-:W-:-:S04]  /*0f60*/  IMAD.MOV.U32 R9, RZ, RZ, 0x1 ;  /* 0x00000001ff097424 */ /* 0x000fc800078e00ff */
[----:B------:R-:W4:Y:S01]  /*0f70*/  LDC R28, c[0x0][0x648] ;  /* 0x00019200ff1c7b82 */ /* 0x000f220000000800 */
[-C--:B0-----:R-:W-:Y:S02]  /*0f80*/  SHF.L.U32 R6, R11, R24.reuse, RZ ;  /* 0x000000180b067219 */ /* 0x081fe400000006ff */
[--C-:B------:R-:W-:Y:S02]  /*0f90*/  SHF.R.U64 R22, R32, R24, R7.reuse ;  /* 0x0000001820167219 */ /* 0x100fe40000001207 */
[----:B------:R-:W-:Y:S02]  /*0fa0*/  LOP3.LUT R13, RZ, R6, RZ, 0x33, !PT ;  /* 0x00000006ff0d7212 */ /* 0x000fe400078e33ff */
[-C--:B------:R-:W-:Y:S01]  /*0fb0*/  SHF.R.U32.HI R7, RZ, R24.reuse, R7 ;  /* 0x00000018ff077219 */ /* 0x080fe20000011607 */
[----:B------:R-:W0:Y:S01]  /*0fc0*/  LDC R29, c[0x0][0x638] ;  /* 0x00018e00ff1d7b82 */ /* 0x000e220000000800 */
[----:B------:R-:W-:Y:S01]  /*0fd0*/  SHF.L.U32 R12, R9, R24, RZ ;  /* 0x00000018090c7219 */ /* 0x000fe200000006ff */
[----:B------:R-:W-:-:S06]  /*0fe0*/  IMAD.MOV.U32 R6, RZ, RZ, R22 ;  /* 0x000000ffff067224 */ /* 0x000fcc00078e0016 */
[----:B------:R-:W0:Y:S01]  /*0ff0*/  LDC R30, c[0x0][0x610] ;  /* 0x00018400ff1e7b82 */ /* 0x000e220000000800 */
[----:B-1-3--:R-:W-:Y:S05]  /*1000*/  @!P0 BRA `(.L_x_12) ;  /* 0x0000000000288947 */ /* 0x00afea0003800000 */
[----:B------:R-:W1:Y:S02]  /*1010*/  LDC R11, c[0x0][0x64c] ;  /* 0x00019300ff0b7b82 */ /* 0x000e640000000800 */
[----:B-1----:R-:W-:-:S05]  /*1020*/  IADD3 R11, P0, R22, R11, RZ ;  /* 0x0000000b160b7210 */ /* 0x002fca0007f1e0ff */
        /* <DEDUP_REMOVED lines=8> */
.L_x_12:
[----:B----4-:R-:W-:Y:S01]  /*10b0*/  SHF.R.U64 R6, R6, R28, R7 ;  /* 0x0000001c06067219 */ /* 0x010fe20000001207 */
[----:B--2---:R-:W-:Y:S01]  /*10c0*/  VIADD R7, R25, 0xffffffff ;  /* 0xffffffff19077836 */ /* 0x004fe20000000000 */
[----:B------:R-:W-:Y:S01]  /*10d0*/  LOP3.LUT R13, R32, R13, RZ, 0xc0, !PT ;  /* 0x0000000d200d7212 */ /* 0x000fe200078ec0ff */
[----:B------:R-:W-:Y:S02]  /*10e0*/  IMAD.MOV R15, RZ, RZ, -R15 ;  /* 0x000000ffff0f7224 */ /* 0x000fe400078e0a0f */
[----:B------:R-:W-:Y:S01]  /*10f0*/  IMAD.MOV R8, RZ, RZ, -R6 ;  /* 0x000000ffff087224 */ /* 0x000fe200078e0a06 */
[----:B------:R-:W-:Y:S01]  /*1100*/  LOP3.LUT R7, R20, R7, RZ, 0xc0, !PT ;  /* 0x0000000714077212 */ /* 0x000fe200078ec0ff */
[----:B------:R-:W-:Y:S02]  /*1110*/  IMAD R13, R12, R6, R13 ;  /* 0x000000060c0d7224 */ /* 0x000fe400078e020d */
[----:B------:R-:W-:Y:S02]  /*1120*/  @P1 IMAD R2, R19, R15, R14 ;  /* 0x0000000f13021224 */ /* 0x000fe400078e020e */
[----:B0-----:R-:W-:-:S02]  /*1130*/  IMAD R6, R8, R29, R22 ;  /* 0x0000001d08067224 */ /* 0x001fc400078e0216 */
[----:B------:R-:W-:Y:S02]  /*1140*/  IMAD R2, R13, R30, R2 ;  /* 0x0000001e0d027224 */ /* 0x000fe400078e0202 */
[----:B------:R-:W-:Y:S02]  /*1150*/  IMAD R19, R6, R25, R7 ;  /* 0x0000001906137224 */ /* 0x000fe400078e0207 */
[----:B------:R-:W-:-:S03]  /*1160*/  IMAD.MOV.U32 R8, RZ, RZ, 0x1 ;  /* 0x00000001ff087424 */ /* 0x000fc600078e00ff */
[----:B------:R-:W-:Y:S02]  /*1170*/  SEL R22, R19, R2, !P1 ;  /* 0x0000000213167207 */ /* 0x000fe40004800000 */
[----:B------:R-:W-:Y:S01]  /*1180*/  SEL R19, R2, R19, !P1 ;  /* 0x0000001302137207 */ /* 0x000fe20004800000 */
[----:B------:R-:W-:-:S07]  /*1190*/  IMAD.MOV.U32 R2, RZ, RZ, R31 ;  /* 0x000000ffff027224 */ /* 0x000fce00078e001f */
.L_x_10:
[----:B------:R-:W-:Y:S05]  /*11a0*/  @!P2 BRA `(.L_x_13) ;  /* 0x000000840074a947 */ /* 0x000fea0003800000 */
[----:B------:R-:W-:-:S13]  /*11b0*/  ISETP.GT.U32.AND P0, PT, R33, 0x1, PT ;  /* 0x000000012100780c */ /* 0x000fda0003f04070 */
[----:B------:R-:W-:Y:S05]  /*11c0*/  @P0 EXIT ;  /* 0x000000000000094d */ /* 0x000fea0003800000 */
.L_x_14:
[----:B------:R-:W-:-:S08]  /*11d0*/  NOP ;  /* 0x0000000000007918 */ /* 0x000fd00000000000 */
[----:B------:R-:W1:Y:S02]  /*11e0*/  USETMAXREG.TRY_ALLOC.CTAPOOL UP0, 0xe8 ;  /* 0x000000e8000079c8 */ /* 0x000e640008000600 */
[----:B-1----:R-:W-:-:S13]  /*11f0*/  PLOP3.LUT P0, PT, PT, PT, UP0, 0x80, 0x0 ;  /* 0x000000000000781c */ /* 0x002fda0003f0f008 */
[----:B------:R-:W-:Y:S05]  /*1200*/  @!P0 BRA `(.L_x_14) ;  /* 0xfffffffc00f08947 */ /* 0x000fea000383ffff */
[----:B------:R-:W-:-:S13]  /*1210*/  LOP3.LUT P0, RZ, R8, 0xff, RZ, 0xc0, !PT ;  /* 0x000000ff08ff7812 */ /* 0x000fda000780c0ff */
[----:B------:R-:W-:Y:S05]  /*1220*/  @!P0 EXIT ;  /* 0x000000000000894d */ /* 0x000fea0003800000 */
[----:B------:R-:W1:Y:S01]  /*1230*/  S2UR UR4, SR_CgaCtaId ;  /* 0x00000000000479c3 */ /* 0x000e620000008800 */
[----:B------:R-:W-:Y:S01]  /*1240*/  VIADD R6, R5, 0xffffffff ;  /* 0xffffffff05067836 */ /* 0x000fe20000000000 */
[----:B------:R-:W-:Y:S01]  /*1250*/  SHF.R.S32.HI R0, RZ, 0x1f, R3 ;  /* 0x0000001fff007819 */ /* 0x000fe20000011403 */
[----:B------:R-:W-:Y:S01]  /*1260*/  UMOV UR42, 0x400 ;  /* 0x00000400002a7882 */ /* 0x000fe20000000000 */
[----:B------:R-:W-:Y:S01]  /*1270*/  UISETP.LT.AND UP0, UPT, UR37, 0x1, UPT ;  /* 0x000000012500788c */ /* 0x000fe2000bf01270 */
[----:B------:R-:W-:Y:S01]  /*1280*/  LOP3.LUT R170, R16, 0x1, RZ, 0xfc, !PT ;  /* 0x0000000110aa7812 */ /* 0x000fe200078efcff */
[----:B------:R-:W-:Y:S01]  /*1290*/  USHF.L.U32 UR41, UR37, 0x1, URZ ;  /* 0x0000000125297899 */ /* 0x000fe2000800063f */
[----:B------:R-:W-:Y:S01]  /*12a0*/  R2UR UR43, R6 ;  /* 0x00000000062b72ca */ /* 0x000fe200000e0000 */
[----:B------:R-:W-:Y:S01]  /*12b0*/  USEL UR45, UR37, 0x1, UP0 ;  /* 0x00000001252d7887 */ /* 0x000fe20008000000 */
[CC--:B------:R-:W-:Y:S02]  /*12c0*/  LEA.HI R4, R0.reuse, R3.reuse, RZ, 0x2 ;  /* 0x0000000300047211 */ /* 0x0c0fe400078f10ff */
[----:B------:R-:W-:Y:S01]  /*12d0*/  LEA.HI R0, R0, R3, RZ, 0x5 ;  /* 0x0000000300007211 */ /* 0x000fe200078f28ff */
[----:B------:R-:W-:Y:S01]  /*12e0*/  UIADD3 UR45, -UR45, UR37, URZ ;  /* 0x000000252d2d7290 */ /* 0x000fe2000fffe13f */
[----:B------:R-:W-:-:S02]  /*12f0*/  SHF.R.S32.HI R154, RZ, 0x2, R4 ;  /* 0x00000002ff9a7819 */ /* 0x000fc40000011404 */
[----:B------:R-:W-:Y:S02]  /*1300*/  SHF.R.S32.HI R5, RZ, 0x1f, R4 ;  /* 0x0000001fff057819 */ /* 0x000fe40000011404 */
[----:B------:R-:W-:Y:S02]  /*1310*/  LOP3.LUT R156, R4, 0xfffffffc, RZ, 0xc0, !PT ;  /* 0xfffffffc049c7812 */ /* 0x000fe400078ec0ff */
[----:B------:R-:W-:Y:S01]  /*1320*/  LEA.HI R5, R5, R154, RZ, 0x3 ;  /* 0x0000009a05057211 */ /* 0x000fe200078f18ff */
[----:B------:R-:W-:Y:S01]  /*1330*/  USHF.L.U32 UR43, UR43, 0x3, URZ ;  /* 0x000000032b2b7899 */ /* 0x000fe2000800063f */
[----:B------:R-:W-:Y:S01]  /*1340*/  ISETP.NE.AND P0, PT, R6, RZ, PT ;  /* 0x000000ff0600720c */ /* 0x000fe20003f05270 */
[----:B------:R-:W-:Y:S01]  /*1350*/  IMAD.IADD R156, R3, 0x1, -R156 ;  /* 0x00000001039c7824 */ /* 0x000fe200078e0a9c */
[----:B------:R-:W-:Y:S01]  /*1360*/  LOP3.LUT R5, R5, 0xfffffff8, RZ, 0xc0, !PT ;  /* 0xfffffff805057812 */ /* 0x000fe200078ec0ff */
[----:B-1----:R-:W-:Y:S01]  /*1370*/  ULEA UR42, UR4, UR42, 0x18 ;  /* 0x0000002a042a7291 */ /* 0x002fe2000f8ec03f */
[----:B------:R-:W-:Y:S01]  /*1380*/  SEL R171, RZ, 0x1, P0 ;  /* 0x00000001ffab7807 */ /* 0x000fe20000000000 */
[----:B------:R-:W-:Y:S01]  /*1390*/  IMAD.U32 R158, RZ, RZ, UR43 ;  /* 0x0000002bff9e7e24 */ /* 0x000fe2000f8e00ff */
[----:B------:R-:W-:Y:S01]  /*13a0*/  ULDC UR4, c[0x0][0x284] ;  /* 0x0000a10000047ab9 */ /* 0x000fe20000000800 */
[----:B------:R-:W-:Y:S01]  /*13b0*/  IMAD.IADD R154, R154, 0x1, -R5 ;  /* 0x000000019a9a7824 */ /* 0x000fe200078e0a05 */
[----:B------:R-:W-:Y:S01]  /*13c0*/  UIADD3 UR44, UR42, 0x70, URZ ;  /* 0x000000702a2c7890 */ /* 0x000fe2000fffe03f */
[----:B------:R-:W-:-:S02]  /*13d0*/  SHF.R.S32.HI R5, RZ, 0x5, R0 ;  /* 0x00000005ff057819 */ /* 0x000fc40000011400 */
[C---:B------:R-:W-:Y:S02]  /*13e0*/  LOP3.LUT R160, R158.reuse, 0x8, RZ, 0xc0, !PT ;  /* 0x000000089ea07812 */ /* 0x040fe400078ec0ff */
[--C-:B------:R-:W-:Y:S01]  /*13f0*/  SHF.R.S32.HI R155, RZ, 0x1f, R154.reuse ;  /* 0x0000001fff9b7819 */ /* 0x100fe2000001149a */
[C-C-:B------:R-:W-:Y:S01]  /*1400*/  IMAD R161, R5.reuse, -0x10, -R154.reuse ;  /* 0xfffffff005a17824 */ /* 0x140fe200078e0a9a */
[----:B------:R-:W-:Y:S01]  /*1410*/  LOP3.LUT R158, R158, 0x8, RZ, 0xc, !PT ;  /* 0x000000089e9e7812 */ /* 0x000fe200078e0cff */
[----:B------:R-:W-:Y:S01]  /*1420*/  IMAD.U32 R157, RZ, RZ, UR44 ;  /* 0x0000002cff9d7e24 */ /* 0x000fe2000f8e00ff */
[----:B------:R-:W-:Y:S01]  /*1430*/  LOP3.LUT R160, R160, 0x18, RZ, 0x3c, !PT ;  /* 0x00000018a0a07812 */ /* 0x000fe200078e3cff */
[----:B------:R-:W-:-:S04]  /*1440*/  IMAD.WIDE R154, R5, 0x10, R154 ;  /* 0x00000010059a7825 */ /* 0x000fc800078e029a */
[----:B------:R-:W-:Y:S02]  /*1450*/  VIADD R159, R157, UR43 ;  /* 0x0000002b9d9f7c36 */ /* 0x000fe40008000000 */
[----:B------:R-:W-:-:S07]  /*1460*/  VIADD R161, R161, UR4 ;  /* 0x00000004a1a17c36 */ /* 0x000fce0008000000 */
.L_x_290:
[----:B------:R-:W-:Y:S01]  /*1470*/  SHF.L.U32 R0, R171, 0x1f, RZ ;  /* 0x0000001fab007819 */ /* 0x000fe200000006ff */
[----:B------:R-:W-:Y:S02]  /*1480*/  ULDC UR4, c[0x0][0x28c] ;  /* 0x0000a30000047ab9 */ /* 0x000fe40000000800 */
[----:B------:R-:W-:Y:S01]  /*1490*/  ISETP.LT.AND P1, PT, RZ, UR4, PT ;  /* 0x00000004ff007c0c */ /* 0x000fe2000bf21270 */
[----:B------:R-:W1:Y:S02]  /*14a0*/  SYNCS.PHASECHK.TRANS64.TRYWAIT P0, [R157+UR43], R0 ;  /* 0x000000009d0075a7 */ /* 0x000e64000800016b */
[----:B-1-34-:R-:W-:Y:S10]  /*14b0*/  @!P0 BRA `(.L_x_15) ;  /* 0x0000009400788947 */ /* 0x01aff40003800000 */
.L_x_314:
[----:B------:R-:W-:Y:S05]  /*14c0*/  @P1 BRA `(.L_x_16) ;  /* 0x0000000000401947 */ /* 0x000fea0003800000 */
[----:B-1----:R-:W-:Y:S01]  /*14d0*/  MOV R0, 0x0 ;  /* 0x0000000000007802 */ /* 0x002fe20000000f00 */
[----:B------:R-:W-:Y:S01]  /*14e0*/  ULDC.64 UR4, c[0x4][0x68] ;  /* 0x01001a0000047ab9 */ /* 0x000fe20000000a00 */
[----:B------:R-:W-:Y:S01]  /*14f0*/  ULDC.64 UR6, c[0x4][0x8] ;  /* 0x0100020000067ab9 */ /* 0x000fe20000000a00 */
[----:B------:R-:W-:Y:S01]  /*1500*/  IMAD.U32 R4, RZ, RZ, UR4 ;  /* 0x00000004ff047e24 */ /* 0x000fe2000f8e00ff */
[----:B------:R1:W2:Y:S01]  /*1510*/  LDC.64 R14, c[0x4][R0] ;  /* 0x01000000000e7b82 */ /* 0x0002a20000000a00 */
[----:B------:R-:W-:Y:S01]  /*1520*/  IMAD.U32 R5, RZ, RZ, UR5 ;  /* 0x00000005ff057e24 */ /* 0x000fe2000f8e00ff */
[----:B------:R-:W-:Y:S01]  /*1530*/  ULDC.64 UR4, c[0x4][0x70] ;  /* 0x01001c0000047ab9 */ /* 0x000fe20000000a00 */
[----:B------:R-:W-:Y:S02]  /*1540*/  IMAD.U32 R10, RZ, RZ, UR6 ;  /* 0x00000006ff0a7e24 */ /* 0x000fe4000f8e00ff */
[----:B------:R-:W-:Y:S02]  /*1550*/  IMAD.U32 R6, RZ, RZ, UR4 ;  /* 0x00000004ff067e24 */ /* 0x000fe4000f8e00ff */
[----:B------:R-:W-:-:S02]  /*1560*/  IMAD.U32 R7, RZ, RZ, UR5 ;  /* 0x00000005ff077e24 */ /* 0x000fc4000f8e00ff */
[----:B------:R-:W-:Y:S02]  /*1570*/  IMAD.U32 R11, RZ, RZ, UR7 ;  /* 0x00000007ff0b7e24 */ /* 0x000fe4000f8e00ff */
[----:B------:R-:W-:Y:S02]  /*1580*/  IMAD.MOV.U32 R8, RZ, RZ, 0x1e1 ;  /* 0x000001e1ff087424 */ /* 0x000fe400078e00ff */
[----:B0-----:R-:W-:Y:S02]  /*1590*/  IMAD.MOV.U32 R12, RZ, RZ, 0x1 ;  /* 0x00000001ff0c7424 */ /* 0x001fe400078e00ff */
[----:B-1----:R-:W-:-:S07]  /*15a0*/  IMAD.MOV.U32 R13, RZ, RZ, RZ ;  /* 0x000000ffff0d7224 */ /* 0x002fce00078e00ff */
[----:B------:R-:W-:-:S07]  /*15b0*/  LEPC R20, `(.L_x_16) ;  /* 0x000000001014794e */ /* 0x000fce0000000000 */
[----:B--2--5:R-:W-:Y:S05]  /*15c0*/  CALL.ABS.NOINC R14 ;  /* 0x000000000e007343 */ /* 0x024fea0003c00000 */
.L_x_16:
[----:B------:R-:W-:-:S13]  /*15d0*/  ISETP.NE.AND P0, PT, R170, 0x3, PT ;  /* 0x00000003aa00780c */ /* 0x000fda0003f05270 */
[----:B------:R-:W-:Y:S05]  /*15e0*/  @!P0 BRA `(.L_x_17) ;  /* 0x0000000000048947 */ /* 0x000fea0003800000 */
[----:B------:R-:W-:Y:S01]  /*15f0*/  BPT.TRAP 0x1 ;  /* 0x000000040000795c */ /* 0x000fe20000300000 */
.L_x_17:
[----:B------:R-:W-:Y:S02]  /*1600*/  IMAD.U32 R3, RZ, RZ, UR36 ;  /* 0x00000024ff037e24 */ /* 0x000fe4000f8e00ff */
[----:B-1----:R-:W-:-:S03]  /*1610*/  IMAD.U32 R0, RZ, RZ, UR40 ;  /* 0x00000028ff007e24 */ /* 0x002fc6000f8e00ff */
[----:B------:R-:W-:Y:S02]  /*1620*/  LEA R3, R3, UR42, 0x3 ;  /* 0x0000002a03037c11 */ /* 0x000fe4000f8e18ff */
[----:B------:R-:W-:-:S04]  /*1630*/  SHF.L.U32 R0, R0, 0x1f, RZ ;  /* 0x0000001f00007819 */ /* 0x000fc800000006ff */
[----:B------:R1:W2:Y:S01]  /*1640*/  SYNCS.PHASECHK.TRANS64.TRYWAIT P1, [R3+URZ], R0 ;  /* 0x00000000030075a7 */ /* 0x0002a2000802017f */
[----:B------:R-:W-:Y:S05]  /*1650*/  @!P0 BRA `(.L_x_18) ;  /* 0x0000000000048947 */ /* 0x000fea0003800000 */
[----:B------:R-:W-:Y:S01]  /*1660*/  BPT.TRAP 0x1 ;  /* 0x000000040000795c */ /* 0x000fe20000300000 */
.L_x_18:
[----:B------:R-:W-:-:S05]  /*1670*/  IMAD.U32 R4, RZ, RZ, UR45 ;  /* 0x0000002dff047e24 */ /* 0x000fca000f8e00ff */
[----:B------:R-:W-:Y:S01]  /*1680*/  ISETP.GE.AND P2, PT, R4, 0x1, PT ;  /* 0x000000010400780c */ /* 0x000fe20003f46270 */
[----:B--2---:R-:W-:-:S12]  /*1690*/  @P1 BRA `(.L_x_19) ;  /* 0x0000000000081947 */ /* 0x004fd80003800000 */
[----:B------:R-:W2:Y:S02]  /*16a0*/  SYNCS.PHASECHK.TRANS64.TRYWAIT P1, [R3+URZ], R0 ;  /* 0x00000000030075a7 */ /* 0x000ea4000802017f */
[----:B--2---:R-:W-:Y:S05]  /*16b0*/  @!P1 BRA `(.L_x_20) ;  /* 0x00000094000c9947 */ /* 0x004fea0003800000 */
.L_x_19:
[----:B------:R-:W-:Y:S05]  /*16c0*/  WARPSYNC.ALL ;  /* 0x0000000000007948 */ /* 0x000fea0003800000 */
[----:B------:R-:W-:Y:S01]  /*16d0*/  UIADD3 UR4, UR42, 0x180, URZ ;  /* 0x000001802a047890 */ /* 0x000fe2000fffe03f */
[----:B------:R-:W-:Y:S01]  /*16e0*/  WARPGROUP.ARRIVE ;  /* 0x00000000000079c5 */ /* 0x000fe20000000000 */
[----:B------:R-:W-:Y:S02]  /*16f0*/  UIADD3 UR5, UR42, 0x30180, URZ ;  /* 0x000301802a057890 */ /* 0x000fe4000fffe03f */
[----:B------:R-:W-:Y:S02]  /*1700*/  USHF.R.U32.HI UR4, URZ, 0x4, UR4 ;  /* 0x000000043f047899 */ /* 0x000fe40008011604 */
[----:B------:R-:W-:-:S02]  /*1710*/  USHF.R.U32.HI UR5, URZ, 0x4, UR5 ;  /* 0x000000043f057899 */ /* 0x000fc40008011605 */
[----:B------:R-:W-:Y:S02]  /*1720*/  ULOP3.LUT UR4, UR4, 0x3fff, URZ, 0xc0, !UPT ;  /* 0x00003fff04047892 */ /* 0x000fe4000f8ec03f */
[----:B------:R-:W-:Y:S02]  /*1730*/  ULOP3.LUT UR5, UR5, 0x3fff, URZ, 0xc0, !UPT ;  /* 0x00003fff05057892 */ /* 0x000fe4000f8ec03f */
[----:B------:R-:W-:Y:S02]  /*1740*/  ULOP3.LUT UR4, UR4, 0x10000, URZ, 0xfc, !UPT ;  /* 0x0001000004047892 */ /* 0x000fe4000f8efc3f */
[----:B------:R-:W-:Y:S02]  /*1750*/  ULOP3.LUT UR5, UR5, 0x10000, URZ, 0xfc, !UPT ;  /* 0x0001000005057892 */ /* 0x000fe4000f8efc3f */
[----:B------:R-:W-:Y:S02]  /*1760*/  ULEA UR8, UR36, UR4, 0xb ;  /* 0x0000000424087291 */ /* 0x000fe4000f8e583f */
[----:B------:R-:W-:Y:S01]  /*1770*/  ULEA UR6, UR36, UR5, 0xd ;  /* 0x0000000524067291 */ /* 0x000fe2000f8e683f */
[----:B------:R-:W-:Y:S01]  /*1780*/  UMOV UR9, 0x40000040 ;  /* 0x4000004000097882 */ /* 0x000fe20000000000 */
[----:B------:R-:W-:Y:S01]  /*1790*/  UMOV UR11, 0x40000040 ;  /* 0x40000040000b7882 */ /* 0x000fe20000000000 */
[----:B------:R-:W-:-:S02]  /*17a0*/  UIADD3 UR12, UR8, 0x2, URZ ;  /* 0x00000002080c7890 */ /* 0x000fc4000fffe03f */
[----:B------:R-:W-:Y:S02]  /*17b0*/  UIADD3 UR14, UR6, 0x2, URZ ;  /* 0x00000002060e7890 */ /* 0x000fe4000fffe03f */
[----:B------:R-:W-:Y:S01]  /*17c0*/  UMOV UR10, UR6 ;  /* 0x00000006000a7c82 */ /* 0x000fe20008000000 */
[----:B------:R-:W-:Y:S01]  /*17d0*/  UMOV UR13, 0x40000040 ;  /* 0x40000040000d7882 */ /* 0x000fe20000000000 */
[----:B------:R-:W-:Y:S01]  /*17e0*/  HGMMA.64x256x8.F32.TF32 R24, gdesc[UR8], RZ, !UPT, gsb0 ;  /* 0x07e00000081879f0 */ /* 0x000fe2000c0028ff */
[----:B------:R-:W-:Y:S01]  /*17f0*/  UMOV UR15, 0x40000040 ;  /* 0x40000040000f7882 */ /* 0x000fe20000000000 */
[----:B------:R-:W-:Y:S01]  /*1800*/  UIADD3 UR10, UR6, 0x1806, URZ ;  /* 0x00001806060a7890 */ /* 0x000fe2000fffe03f */
[----:B------:R-:W-:Y:S01]  /*1810*/  UMOV UR9, 0x40000040 ;  /* 0x4000004000097882 */ /* 0x000fe20000000000 */
[----:B------:R-:W-:Y:S01]  /*1820*/  UMOV UR11, 0x40000040 ;  /* 0x40000040000b7882 */ /* 0x000fe20000000000 */
[----:B------:R-:W-:Y:S02]  /*1830*/  WARPGROUP.DEPBAR.LE gsb0, 0x0 ;  /* 0x00008000000079c5 */ /* 0x000fe40000010000 */
[----:B------:R-:W-:-:S15]  /*1840*/  WARPGROUP.ARRIVE ;  /* 0x00000000000079c5 */ /* 0x000fde0000000000 */
[----:B------:R-:W-:-:S06]  /*1850*/  NOP ;  /* 0x0000000000007918 */ /* 0x000fcc0000000000 */
[----:B------:R-:W-:Y:S01]  /*1860*/  HGMMA.64x256x8.F32.TF32 R24, gdesc[UR12], R24, gsb0 ;  /* 0x07e000000c1879f0 */ /* 0x000fe20008002818 */
[----:B------:R-:W-:Y:S02]  /*1870*/  UIADD3 UR12, UR8, 0x4, URZ ;  /* 0x00000004080c7890 */ /* 0x000fe4000fffe03f */
[----:B------:R-:W-:Y:S01]  /*1880*/  UIADD3 UR14, UR6, 0x4, URZ ;  /* 0x00000004060e7890 */ /* 0x000fe2000fffe03f */
[----:B------:R-:W-:Y:S01]  /*1890*/  UMOV UR13, 0x40000040 ;  /* 0x40000040000d7882 */ /* 0x000fe20000000000 */
[----:B------:R-:W-:Y:S01]  /*18a0*/  UMOV UR15, 0x40000040 ;  /* 0x40000040000f7882 */ /* 0x000fe20000000000 */
[----:B------:R-:W-:Y:S02]  /*18b0*/  WARPGROUP.DEPBAR.LE gsb0, 0x0 ;  /* 0x00008000000079c5 */ /* 0x000fe40000010000 */
[----:B------:R-:W-:-:S15]  /*18c0*/  WARPGROUP.ARRIVE ;  /* 0x00000000000079c5 */ /* 0x000fde0000000000 */
[----:B------:R-:W-:-:S05]  /*18d0*/  NOP ;  /* 0x0000000000007918 */ /* 0x000fca0000000000 */
        /* <DEDUP_REMOVED lines=93> */
[----:B------:R-:W-:Y:S01]  /*1eb0*/  UIADD3 UR8, UR8, 0x606, URZ ;  /* 0x0000060608087890 */ /* 0x000fe2000fffe03f */
[----:B------:R-:W-:Y:S02]  /*1ec0*/  WARPGROUP.DEPBAR.LE gsb0, 0x0 ;  /* 0x00008000000079c5 */ /* 0x000fe40000010000 */
[----:B------:R-:W-:-:S15]  /*1ed0*/  WARPGROUP.ARRIVE ;  /* 0x00000000000079c5 */ /* 0x000fde0000000000 */
[----:B------:R-:W-:-:S04]  /*1ee0*/  NOP ;  /* 0x0000000000007918 */ /* 0x000fc80000000000 */
[----:B------:R-:W-:Y:S03]  /*1ef0*/  HGMMA.64x256x8.F32.TF32 R24, gdesc[UR12], R24, gsb0 ;  /* 0x07e000000c1879f0 */ /* 0x000fe60008002818 */
[----:B------:R-:W-:Y:S02]  /*1f00*/  WARPGROUP.DEPBAR.LE gsb0, 0x0 ;  /* 0x00008000000079c5 */ /* 0x000fe40000010000 */
[----:B------:R-:W-:-:S15]  /*1f10*/  WARPGROUP.ARRIVE ;  /* 0x00000000000079c5 */ /* 0x000fde0000000000 */
[----:B------:R-:W-:-:S08]  /*1f20*/  NOP ;  /* 0x0000000000007918 */ /* 0x000fd00000000000 */
[----:B------:R-:W-:Y:S03]  /*1f30*/  HGMMA.64x256x8.F32.TF32 R24, gdesc[UR8], R24, gsb0 ;  /* 0x07e00000081879f0 */ /* 0x000fe60008002818 */
[----:B------:R-:W-:Y:S02]  /*1f40*/  WARPGROUP.DEPBAR.LE gsb0, 0x0 ;  /* 0x00008000000079c5 */ /* 0x000fe40000010000 */
[----:B------:R-:W-:Y:S05]  /*1f50*/  @!P2 BRA `(.L_x_21) ;  /* 0x00000008009ca947 */ /* 0x000fea0003800000 */
[----:B------:R-:W-:Y:S01]  /*1f60*/  UIADD3 UR9, UR36, 0x1, URZ ;  /* 0x0000000124097890 */ /* 0x000fe2000fffe03f */
[----:B-12---:R-:W-:Y:S01]  /*1f70*/  IMAD.U32 R0, RZ, RZ, UR45 ;  /* 0x0000002dff007e24 */ /* 0x006fe2000f8e00ff */
[----:B------:R-:W-:Y:S02]  /*1f80*/  UMOV UR7, UR36 ;  /* 0x0000002400077c82 */ /* 0x000fe40008000000 */
[----:B------:R-:W-:-:S04]  /*1f90*/  UISETP.NE.AND UP0, UPT, UR9, 0x6, UPT ;  /* 0x000000060900788c */ /* 0x000fc8000bf05270 */
[----:B------:R-:W-:Y:S02]  /*1fa0*/  USEL UR6, URZ, 0x1, UP0 ;  /* 0x000000013f067887 */ /* 0x000fe40008000000 */
[----:B------:R-:W-:Y:S02]  /*1fb0*/  USEL UR9, UR9, URZ, UP0 ;  /* 0x0000003f09097287 */ /* 0x000fe40008000000 */
[----:B------:R-:W-:-:S06]  /*1fc0*/  ULOP3.LUT UR6, UR40, UR6, URZ, 0x3c, !UPT ;  /* 0x0000000628067292 */ /* 0x000fcc000f8e3c3f */
[----:B------:R-:W-:-:S07]  /*1fd0*/  IMAD.U32 R5, RZ, RZ, UR6 ;  /* 0x00000006ff057e24 */ /* 0x000fce000f8e00ff */
.L_x_28:
[----:B-12---:R-:W-:Y:S05]  /*1fe0*/  @!P0 BRA `(.L_x_22) ;  /* 0x0000000000048947 */ /* 0x006fea0003800000 */
[----:B------:R-:W-:Y:S01]  /*1ff0*/  BPT.TRAP 0x1 ;  /* 0x000000040000795c */ /* 0x000fe20000300000 */
.L_x_22:
[----:B------:R-:W-:Y:S01]  /*2000*/  ULEA UR6, UR9, UR42, 0x3 ;  /* 0x0000002a09067291 */ /* 0x000fe2000f8e183f */
[----:B------:R-:W-:-:S08]  /*2010*/  SHF.L.U32 R3, R5, 0x1f, RZ ;  /* 0x0000001f05037819 */ /* 0x000fd000000006ff */
[----:B------:R1:W2:Y:S01]  /*2020*/  SYNCS.PHASECHK.TRANS64.TRYWAIT P1, [UR6], R3 ;  /* 0x00000003ff0075a7 */ /* 0x0002a20008020146 */
[----:B------:R-:W-:Y:S05]  /*2030*/  @!P0 BRA `(.L_x_23) ;  /* 0x0000000000048947 */ /* 0x000fea0003800000 */
[----:B------:R-:W-:Y:S01]  /*2040*/  BPT.TRAP 0x1 ;  /* 0x000000040000795c */ /* 0x000fe20000300000 */
.L_x_23:
[----:B--2---:R-:W-:Y:S05]  /*2050*/  @P1 BRA `(.L_x_24) ;  /* 0x0000000000081947 */ /* 0x004fea0003800000 */
[----:B------:R-:W2:Y:S02]  /*2060*/  SYNCS.PHASECHK.TRANS64.TRYWAIT P1, [UR6], R3 ;  /* 0x00000003ff0075a7 */ /* 0x000ea40008020146 */
[----:B--2---:R-:W-:Y:S05]  /*2070*/  @!P1 BRA `(.L_x_25) ;  /* 0x0000008800b09947 */ /* 0x004fea0003800000 */
.L_x_24:
[----:B------:R-:W-:Y:S01]  /*2080*/  ULEA UR8, UR9, UR5, 0xd ;  /* 0x0000000509087291 */ /* 0x000fe2000f8e683f */
[----:B------:R-:W-:Y:S01]  /*2090*/  WARPGROUP.ARRIVE ;  /* 0x00000000000079c5 */ /* 0x000fe20000000000 */
[----:B------:R-:W-:Y:S01]  /*20a0*/  ULEA UR6, UR9, UR4, 0xb ;  /* 0x0000000409067291 */ /* 0x000fe2000f8e583f */
[----:B------:R-:W-:Y:S01]  /*20b0*/  UMOV UR15, 0x40000040 ;  /* 0x40000040000f7882 */ /* 0x000fe20000000000 */
[----:B------:R-:W-:-:S03]  /*20c0*/  UMOV UR13, 0x40000040 ;  /* 0x40000040000d7882 */ /* 0x000fc60000000000 */
[----:B------:R-:W-:Y:S02]  /*20d0*/  UMOV UR14, UR8 ;  /* 0x00000008000e7c82 */ /* 0x000fe40008000000 */
[----:B------:R-:W-:Y:S02]  /*20e0*/  UMOV UR12, UR6 ;  /* 0x00000006000c7c82 */ /* 0x000fe40008000000 */
[----:B------:R-:W-:Y:S01]  /*20f0*/  HGMMA.64x256x8.F32.TF32 R24, gdesc[UR12], R24, gsb0 ;  /* 0x07e000000c1879f0 */ /* 0x000fe20008002818 */
[----:B------:R-:W-:Y:S02]  /*2100*/  UIADD3 UR14, UR8, 0x2, URZ ;  /* 0x00000002080e7890 */ /* 0x000fe4000fffe03f */
[----:B------:R-:W-:Y:S01]  /*2110*/  UIADD3 UR12, UR6, 0x2, URZ ;  /* 0x00000002060c7890 */ /* 0x000fe2000fffe03f */
[----:B------:R-:W-:Y:S01]  /*2120*/  UMOV UR15, 0x40000040 ;  /* 0x40000040000f7882 */ /* 0x000fe20000000000 */
[----:B------:R-:W-:Y:S01]  /*2130*/  UMOV UR13, 0x40000040 ;  /* 0x40000040000d7882 */ /* 0x000fe20000000000 */
[----:B------:R-:W-:-:S02]  /*2140*/  WARPGROUP.DEPBAR.LE gsb0, 0x0 ;  /* 0x00008000000079c5 */ /* 0x000fc40000010000 */
        /* <DEDUP_REMOVED lines=114> */
[----:B------:R-:W-:Y:S03]  /*2870*/  HGMMA.64x256x8.F32.TF32 R24, gdesc[UR12], R24, gsb0 ;  /* 0x07e000000c1879f0 */ /* 0x000fe60008002818 */
[----:B------:R-:W-:Y:S02]  /*2880*/  WARPGROUP.DEPBAR.LE gsb0, 0x0 ;  /* 0x00008000000079c5 */ /* 0x000fe40000010000 */
[----:B------:R-:W-:Y:S05]  /*2890*/  @!P0 BRA `(.L_x_26) ;  /* 0x0000000000048947 */ /* 0x000fea0003800000 */
[----:B------:R-:W-:Y:S01]  /*28a0*/  BPT.TRAP 0x1 ;  /* 0x000000040000795c */ /* 0x000fe20000300000 */
.L_x_26:
[----:B------:R-:W-:Y:S01]  /*28b0*/  ULEA UR6, UR7, UR42, 0x3 ;  /* 0x0000002a07067291 */ /* 0x000fe2000f8e183f */
[----:B------:R-:W-:-:S03]  /*28c0*/  ISETP.GT.U32.AND P1, PT, R16, 0x1, PT ;  /* 0x000000011000780c */ /* 0x000fc60003f24070 */
[----:B------:R-:W-:-:S04]  /*28d0*/  UIADD3 UR6, UR6, 0x30, URZ ;  /* 0x0000003006067890 */ /* 0x000fc8000fffe03f */
[----:B------:R-:W-:-:S09]  /*28e0*/  UPRMT UR6, URZ, 0x654, UR6 ;  /* 0x000006543f067896 */ /* 0x000fd20008000006 */
[----:B------:R-:W-:Y:S01]  /*28f0*/  SYNCS.ARRIVE.TRANS64.RED.A1T0 RZ, [UR6], RZ ;  /* 0x000000ffffff79a7 */ /* 0x000fe20008100406 */
[----:B------:R-:W-:Y:S05]  /*2900*/  @P1 BRA `(.L_x_27) ;  /* 0x0000000000041947 */ /* 0x000fea0003800000 */
[----:B------:R-:W-:Y:S01]  /*2910*/  BPT.TRAP 0x1 ;  /* 0x000000040000795c */ /* 0x000fe20000300000 */
.L_x_27:
[----:B------:R-:W-:Y:S01]  /*2920*/  UIADD3 UR9, UR9, 0x1, URZ ;  /* 0x0000000109097890 */ /* 0x000fe2000fffe03f */
[C---:B------:R-:W-:Y:S01]  /*2930*/  ISETP.GT.AND P1, PT, R0.reuse, 0x1, PT ;  /* 0x000000010000780c */ /* 0x040fe20003f24270 */
[----:B------:R-:W-:Y:S01]  /*2940*/  UIADD3 UR7, UR7, 0x1, URZ ;  /* 0x0000000107077890 */ /* 0x000fe2000fffe03f */
[----:B------:R-:W-:Y:S01]  /*2950*/  VIADD R0, R0, 0xffffffff ;  /* 0xffffffff00007836 */ /* 0x000fe20000000000 */
[----:B------:R-:W-:Y:S02]  /*2960*/  UISETP.NE.AND UP0, UPT, UR9, 0x6, UPT ;  /* 0x000000060900788c */ /* 0x000fe4000bf05270 */
[----:B------:R-:W-:Y:S02]  /*2970*/  UISETP.NE.AND UP1, UPT, UR7, 0x6, UPT ;  /* 0x000000060700788c */ /* 0x000fe4000bf25270 */
[----:B------:R-:W-:Y:S02]  /*2980*/  USEL UR6, URZ, 0x1, UP0 ;  /* 0x000000013f067887 */ /* 0x000fe40008000000 */
[----:B------:R-:W-:-:S02]  /*2990*/  USEL UR9, UR9, URZ, UP0 ;  /* 0x0000003f09097287 */ /* 0x000fc40008000000 */
[----:B------:R-:W-:Y:S02]  /*29a0*/  USEL UR7, UR7, URZ, UP1 ;  /* 0x0000003f07077287 */ /* 0x000fe40008800000 */
[----:B------:R-:W-:Y:S01]  /*29b0*/  LOP3.LUT R5, R5, UR6, RZ, 0x3c, !PT ;  /* 0x0000000605057c12 */ /* 0x000fe2000f8e3cff */
[----:B------:R-:W-:Y:S09]  /*29c0*/  @P1 BRA `(.L_x_28) ;  /* 0xfffffff400841947 */ /* 0x000ff2000383ffff */
.L_x_21:
[----:B-12---:R-:W1:Y:S01]  /*29d0*/  LDC R0, c[0x0][0x28c] ;  /* 0x0000a300ff007b82 */ /* 0x006e620000000800 */
[----:B------:R2:W-:Y:S01]  /*29e0*/  SYNCS.ARRIVE.TRANS64.A1T0 RZ, [R158+UR44], RZ ;  /* 0x000000ff9eff79a7 */ /* 0x0005e2000810002c */
[----:B-1----:R-:W-:-:S13]  /*29f0*/  ISETP.GE.AND P1, PT, R0, 0x1, PT ;  /* 0x000000010000780c */ /* 0x002fda0003f26270 */
[----:B--2---:R-:W-:Y:S05]  /*2a00*/  @!P1 BRA `(.L_x_29) ;  /* 0x0000000000349947 */ /* 0x004fea0003800000 */
[----:B------:R-:W-:Y:S05]  /*2a10*/  @!P0 BRA `(.L_x_30) ;  /* 0x0000000000048947 */ /* 0x000fea0003800000 */
[----:B------:R-:W-:Y:S01]  /*2a20*/  BPT.TRAP 0x1 ;  /* 0x000000040000795c */ /* 0x000fe20000300000 */
.L_x_30:
[----:B------:R-:W-:Y:S01]  /*2a30*/  UIADD3 UR6, UR45, UR36, URZ ;  /* 0x000000242d067290 */ /* 0x000fe2000fffe03f */
[----:B------:R-:W-:-:S03]  /*2a40*/  ISETP.GT.U32.AND P0, PT, R16, 0x1, PT ;  /* 0x000000011000780c */ /* 0x000fc60003f04070 */
[----:B------:R-:W-:-:S04]  /*2a50*/  UIMAD.WIDE.U32 UR4, UR6, -0x55555555, URZ ;  /* 0xaaaaaaab060478a5 */ /* 0x000fc8000f8e003f */
[----:B------:R-:W-:-:S04]  /*2a60*/  USHF.R.U32.HI UR4, URZ, 0x2, UR5 ;  /* 0x000000023f047899 */ /* 0x000fc80008011605 */
[----:B------:R-:W-:-:S04]  /*2a70*/  UIMAD UR6, UR4, -0x6, UR6 ;  /* 0xfffffffa040678a4 */ /* 0x000fc8000f8e0206 */
[----:B------:R-:W-:-:S04]  /*2a80*/  ULEA UR6, UR6, UR42, 0x3 ;  /* 0x0000002a06067291 */ /* 0x000fc8000f8e183f */
[----:B------:R-:W-:-:S04]  /*2a90*/  UIADD3 UR6, UR6, 0x30, URZ ;  /* 0x0000003006067890 */ /* 0x000fc8000fffe03f */
[----:B------:R-:W-:-:S09]  /*2aa0*/  UPRMT UR6, URZ, 0x654, UR6 ;  /* 0x000006543f067896 */ /* 0x000fd20008000006 */
[----:B------:R-:W-:Y:S01]  /*2ab0*/  SYNCS.ARRIVE.TRANS64.RED.A1T0 RZ, [UR6], RZ ;  /* 0x000000ffffff79a7 */ /* 0x000fe20008100406 */
[----:B------:R-:W-:Y:S05]  /*2ac0*/  @P0 BRA `(.L_x_29) ;  /* 0x0000000000040947 */ /* 0x000fea0003800000 */
[----:B------:R-:W-:Y:S01]  /*2ad0*/  BPT.TRAP 0x1 ;  /* 0x000000040000795c */ /* 0x000fe20000300000 */
.L_x_29:
[----:B------:R-:W-:Y:S01]  /*2ae0*/  SHF.L.U32 R0, R171, 0x1f, RZ ;  /* 0x0000001fab007819 */ /* 0x000fe200000006ff */
[----:B------:R-:W-:Y:S01]  /*2af0*/  UIADD3 UR36, UR41, UR36, URZ ;  /* 0x0000002429247290 */ /* 0x000fe2000fffe03f */
[----:B------:R-:W1:Y:S01]  /*2b00*/  LDC R7, c[0x0][0x288] ;  /* 0x0000a200ff077b82 */ /* 0x000e620000000800 */
[----:B------:R-:W-:Y:S01]  /*2b10*/  UISETP.GE.U32.AND UP1, UPT, UR41, 0x6, UPT ;  /* 0x000000062900788c */ /* 0x000fe2000bf26070 */
[----:B------:R-:W-:Y:S01]  /*2b20*/  IMAD.SHL.U32 R8, R156, 0x2, RZ ;  /* 0x000000029c087824 */ /* 0x000fe200078e00ff */
[----:B------:R-:W-:Y:S02]  /*2b30*/  UISETP.GT.U32.AND UP0, UPT, UR36, 0x5, UPT ;  /* 0x000000052400788c */ /* 0x000fe4000bf04070 */
[----:B------:R-:W-:Y:S02]  /*2b40*/  UIMAD.WIDE.U32 UR4, UR36, -0x55555555, URZ ;  /* 0xaaaaaaab240478a5 */ /* 0x000fe4000f8e003f */
[----:B------:R-:W-:Y:S01]  /*2b50*/  UISETP.LT.U32.AND UP0, UPT, UR41, 0x6, UP0 ;  /* 0x000000062900788c */ /* 0x000fe20008701070 */
[----:B------:R-:W2:Y:S01]  /*2b60*/  SYNCS.PHASECHK.TRANS64.TRYWAIT P0, [R157+UR43+0x10], R0 ;  /* 0x000010009d0075a7 */ /* 0x000ea2000800016b */
[----:B------:R-:W-:Y:S01]  /*2b70*/  USHF.R.U32.HI UR4, URZ, 0x2, UR5 ;  /* 0x000000023f047899 */ /* 0x000fe20008011605 */
[----:B------:R-:W-:Y:S01]  /*2b80*/  SHF.R.S32.HI R9, RZ, 0x1f, R8 ;  /* 0x0000001fff097819 */ /* 0x000fe20000011408 */
[----:B------:R-:W-:-:S02]  /*2b90*/  USEL UR6, URZ, 0x1, !UP0 ;  /* 0x000000013f067887 */ /* 0x000fc4000c000000 */
[----:B------:R-:W-:Y:S02]  /*2ba0*/  UIMAD UR36, UR4, -0x6, UR36 ;  /* 0xfffffffa042478a4 */ /* 0x000fe4000f8e0224 */
[----:B------:R-:W-:-:S04]  /*2bb0*/  ULOP3.LUT UR40, UR40, UR6, URZ, 0x3c, !UPT ;  /* 0x0000000628287292 */ /* 0x000fc8000f8e3c3f */
[----:B------:R-:W-:Y:S01]  /*2bc0*/  @UP1 ULOP3.LUT UR40, UR40, 0x1, UR4, 0x78, !UPT ;  /* 0x0000000128281892 */ /* 0x000fe2000f8e7804 */
[----:B-12---:R-:W-:Y:S11]  /*2bd0*/  @!P0 BRA `(.L_x_31) ;  /* 0x0000007c00f08947 */ /* 0x006ff60003800000 */
.L_x_315:
[----:B------:R-:W-:Y:S01]  /*2be0*/  IMAD.SHL.U32 R6, R19, 0x40, RZ ;  /* 0x0000004013067824 */ /* 0x000fe200078e00ff */
[----:B------:R-:W-:Y:S01]  /*2bf0*/  ULDC UR6, c[0x0][0x284] ;  /* 0x0000a10000067ab9 */ /* 0x000fe20000000800 */
[----:B------:R-:W-:Y:S01]  /*2c00*/  IMAD.SHL.U32 R14, R22, 0x100, RZ ;  /* 0x00000100160e7824 */ /* 0x000fe200078e00ff */
[----:B------:R-:W-:Y:S01]  /*2c10*/  SHF.R.S32.HI R165, RZ, 0x1f, R2 ;  /* 0x0000001fffa57819 */ /* 0x000fe20000011402 */
[----:B------:R-:W-:Y:S01]  /*2c20*/  ULDC.64 UR4, c[0x0][0x5d0] ;  /* 0x0001740000047ab9 */ /* 0x000fe20000000a00 */
[----:B------:R-:W-:Y:S01]  /*2c30*/  ISETP.GE.AND P0, PT, R6, UR6, PT ;  /* 0x0000000606007c0c */ /* 0x000fe2000bf06270 */
[----:B------:R-:W-:Y:S01]  /*2c40*/  IMAD.WIDE.U32 R4, R2, UR4, R8 ;  /* 0x0000000402047c25 */ /* 0x000fe2000f8e0008 */
[----:B------:R-:W-:Y:S02]  /*2c50*/  SHF.R.S32.HI R15, RZ, 0x1f, R14 ;  /* 0x0000001fff0f7819 */ /* 0x000fe4000001140e */
[C---:B------:R-:W-:Y:S01]  /*2c60*/  ISETP.GE.OR P0, PT, R14.reuse, R7, P0 ;  /* 0x000000070e00720c */ /* 0x040fe20000706670 */
[----:B------:R-:W-:Y:S01]  /*2c70*/  IMAD R3, R165, UR4, RZ ;  /* 0x00000004a5037c24 */ /* 0x000fe2000f8e02ff */
[----:B------:R-:W-:-:S03]  /*2c80*/  IADD3 R4, P1, R14, R4, RZ ;  /* 0x000000040e047210 */ /* 0x000fc60007f3e0ff */
[----:B------:R-:W-:-:S05]  /*2c90*/  IMAD R3, R2, UR5, R3 ;  /* 0x0000000502037c24 */ /* 0x000fca000f8e0203 */
[----:B------:R-:W-:-:S03]  /*2ca0*/  IADD3.X R5, R15, R5, R3, P1, !PT ;  /* 0x000000050f057210 */ /* 0x000fc60000ffe403 */
[----:B------:R-:W-:Y:S05]  /*2cb0*/  @P0 BRA `(.L_x_32) ;  /* 0x0000006400000947 */ /* 0x000fea0003800000 */
[----:B------:R-:W2:Y:S01]  /*2cc0*/  LDC.64 R10, c[0x0][0x5c8] ;  /* 0x00017200ff0a7b82 */ /* 0x000ea20000000a00 */
[----:B-----5:R-:W-:Y:S01]  /*2cd0*/  FSETP.NEU.AND P1, PT, R152, RZ, PT ;  /* 0x000000ff9800720b */ /* 0x020fe20003f2d000 */
[----:B------:R-:W-:Y:S01]  /*2ce0*/  IMAD R3, R156, -0x2, R7 ;  /* 0xfffffffe9c037824 */ /* 0x000fe200078e0207 */
[----:B------:R-:W-:Y:S01]  /*2cf0*/  BSSY B0, `(.L_x_32) ;  /* 0x000063c000007945 */ /* 0x000fe20003800000 */
[----:B------:R-:W-:-:S04]  /*2d00*/  IMAD.WIDE R162, R19, 0x40, R154 ;  /* 0x0000004013a27825 */ /* 0x000fc800078e029a */
[----:B-1----:R-:W-:Y:S02]  /*2d10*/  IMAD.IADD R0, R3, 0x1, -R14 ;  /* 0x0000000103007824 */ /* 0x002fe400078e0a0e */
[----:B------:R-:W-:-:S03]  /*2d20*/  IMAD.IADD R3, R161, 0x1, -R6 ;  /* 0x00000001a1037824 */ /* 0x000fc600078e0a06 */
[----:B------:R-:W-:-:S04]  /*2d30*/  ISETP.GT.AND P0, PT, R0, RZ, PT ;  /* 0x000000ff0000720c */ /* 0x000fc80003f04270 */
[----:B------:R-:W-:Y:S01]  /*2d40*/  ISETP.GT.AND P4, PT, R3, RZ, P0 ;  /* 0x000000ff0300720c */ /* 0x000fe20000784270 */
[-C--:B--2---:R-:W-:Y:S02]  /*2d50*/  IMAD R6, R163, R10.reuse, RZ ;  /* 0x0000000aa3067224 */ /* 0x084fe400078e02ff */
[----:B------:R-:W-:-:S04]  /*2d60*/  IMAD.WIDE.U32 R172, R162, R10, R4 ;  /* 0x0000000aa2ac7225 */ /* 0x000fc800078e0004 */
[----:B------:R-:W-:-:S04]  /*2d70*/  IMAD R5, R162, R11, R6 ;  /* 0x0000000ba2057224 */ /* 0x000fc800078e0206 */
[----:B------:R-:W-:Y:S01]  /*2d80*/  IMAD.IADD R177, R173, 0x1, R5 ;  /* 0x00000001adb17824 */ /* 0x000fe200078e0205 */
[----:B------:R-:W-:Y:S06]  /*2d90*/  @!P1 BRA `(.L_x_33) ;  /* 0x0000004400949947 */ /* 0x000fec0003800000 */
[----:B------:R-:W1:Y:S01]  /*2da0*/  LDC.64 R20, c[0x0][0x5b8] ;  /* 0x00016e00ff147b82 */ /* 0x000e620000000a00 */
[----:B------:R-:W-:-:S07]  /*2db0*/  ULDC.64 UR4, c[0x0][0x5c0] ;  /* 0x0001700000047ab9 */ /* 0x000fce0000000a00 */
[----:B------:R-:W2:Y:S08]  /*2dc0*/  LDC.64 R174, c[0x0][0x5b0] ;  /* 0x00016c00ffae7b82 */ /* 0x000eb00000000a00 */
[----:B0-----:R-:W0:Y:S01]  /*2dd0*/  LDC.64 R12, c[0x0][0x5a8] ;  /* 0x00016a00ff0c7b82 */ /* 0x001e220000000a00 */
[-C--:B-1----:R-:W-:Y:S02]  /*2de0*/  IMAD R6, R165, R20.reuse, RZ ;  /* 0x00000014a5067224 */ /* 0x082fe400078e02ff */
[----:B------:R-:W-:-:S04]  /*2df0*/  IMAD.WIDE.U32 R4, R2, R20, R8 ;  /* 0x0000001402047225 */ /* 0x000fc800078e0008 */
[----:B------:R-:W-:Y:S01]  /*2e00*/  IMAD R173, R2, R21, R6 ;  /* 0x0000001502ad7224 */ /* 0x000fe200078e0206 */
[----:B------:R-:W-:Y:S01]  /*2e10*/  IADD3 R164, P1, R14, R4, RZ ;  /* 0x000000040ea47210 */ /* 0x000fe20007f3e0ff */
[----:B--2---:R-:W-:-:S03]  /*2e20*/  IMAD R4, R163, R174, RZ ;  /* 0x000000aea3047224 */ /* 0x004fc600078e02ff */
[----:B------:R-:W-:Y:S01]  /*2e30*/  IADD3.X R165, R15, R5, R173, P1, !PT ;  /* 0x000000050fa57210 */ /* 0x000fe20000ffe4ad */
[C---:B------:R-:W-:Y:S02]  /*2e40*/  IMAD R163, R162.reuse, R175, R4 ;  /* 0x000000afa2a37224 */ /* 0x040fe400078e0204 */
[----:B------:R-:W-:-:S04]  /*2e50*/  IMAD.WIDE.U32 R4, R162, R174, R164 ;  /* 0x000000aea2047225 */ /* 0x000fc800078e00a4 */
[----:B------:R-:W-:Y:S01]  /*2e60*/  IMAD.IADD R5, R5, 0x1, R163 ;  /* 0x0000000105057824 */ /* 0x000fe200078e02a3 */
[----:B0-----:R-:W-:-:S04]  /*2e70*/  LEA R6, P1, R4, R12, 0x2 ;  /* 0x0000000c04067211 */ /* 0x001fc800078210ff */
[----:B------:R-:W-:-:S05]  /*2e80*/  LEA.HI.X R7, R4, R13, R5, 0x2, P1 ;  /* 0x0000000d04077211 */ /* 0x000fca00008f1405 */
[----:B------:R0:W2:Y:S01]  /*2e90*/  @P4 LDG.E.LTC128B R19, desc[UR38][R6.64] ;  /* 0x0000002606134981 */ /* 0x0000a2000c1e1920 */
[----:B------:R-:W-:Y:S01]  /*2ea0*/  IMAD.WIDE.U32 R4, R162, R174, R14 ;  /* 0x000000aea2047225 */ /* 0x000fe200078e000e */
[C---:B------:R-:W-:Y:S01]  /*2eb0*/  SHF.L.U64.HI R169, R174.reuse, 0x3, R175 ;  /* 0x00000003aea97819 */ /* 0x040fe200000102af */
[----:B------:R-:W-:Y:S01]  /*2ec0*/  BSSY B1, `(.L_x_34) ;  /* 0x0000017000017945 */ /* 0x000fe20003800000 */
[----:B------:R-:W-:Y:S01]  /*2ed0*/  ISETP.GT.AND P0, PT, R3, 0x8, P0 ;  /* 0x000000080300780c */ /* 0x000fe20000704270 */
[----:B------:R-:W-:Y:S01]  /*2ee0*/  IMAD.SHL.U32 R168, R174, 0x8, RZ ;  /* 0x00000008aea87824 */ /* 0x000fe200078e00ff */
[----:B------:R-:W-:-:S03]  /*2ef0*/  IADD3 R166, P1, R8, R4, RZ ;  /* 0x0000000408a67210 */ /* 0x000fc60007f3e0ff */
[----:B------:R-:W-:Y:S01]  /*2f00*/  IMAD.WIDE.U32 R168, R162, R174, R168 ;  /* 0x000000aea2a87225 */ /* 0x000fe200078e00a8 */
[----:B------:R-:W-:Y:S02]  /*2f10*/  IADD3.X R167, R9, R163, R5, P1, !PT ;  /* 0x000000a309a77210 */ /* 0x000fe40000ffe405 */
[----:B------:R-:W-:Y:S01]  /*2f20*/  LEA R4, P1, R172, UR4, 0x2 ;  /* 0x00000004ac047c11 */ /* 0x000fe2000f8210ff */
[----:B------:R-:W-:Y:S02]  /*2f30*/  IMAD.IADD R175, R163, 0x1, R169 ;  /* 0x00000001a3af7824 */ /* 0x000fe400078e02a9 */
[----:B------:R-:W-:Y:S01]  /*2f40*/  IMAD.WIDE.U32 R166, R2, R20, R166 ;  /* 0x0000001402a67225 */ /* 0x000fe200078e00a6 */
[----:B------:R-:W-:-:S03]  /*2f50*/  LEA.HI.X R5, R172, UR5, R177, 0x2, P1 ;  /* 0x00000005ac057c11 */ /* 0x000fc600088f14b1 */
[----:B------:R-:W-:Y:S01]  /*2f60*/  IMAD.IADD R21, R173, 0x1, R167 ;  /* 0x00000001ad157824 */ /* 0x000fe200078e02a7 */
[----:B0-----:R-:W-:Y:S01]  /*2f70*/  LEA R6, P1, R166, R12, 0x2 ;  /* 0x0000000ca6067211 */ /* 0x001fe200078210ff */
[----:B--2---:R-:W-:-:S04]  /*2f80*/  FMUL R7, R19, R152 ;  /* 0x0000009813077220 */ /* 0x004fc80000400000 */
[----:B------:R-:W-:Y:S01]  /*2f90*/  FFMA R167, R24, R153, R7 ;  /* 0x0000009918a77223 */ /* 0x000fe20000000007 */
[----:B------:R-:W-:Y:S02]  /*2fa0*/  LEA.HI.X R7, R166, R13, R21, 0x2, P1 ;  /* 0x0000000da6077211 */ /* 0x000fe400008f1415 */
[----:B------:R-:W-:Y:S02]  /*2fb0*/  ISETP.GT.AND P1, PT, R0, 0x1, PT ;  /* 0x000000010000780c */ /* 0x000fe40003f24270 */
[----:B------:R0:W-:Y:S01]  /*2fc0*/  @P4 STG.E desc[UR38][R4.64], R167 ;  /* 0x000000a704004986 */ /* 0x0001e2000c101926 */
[----:B------:R-:W-:Y:S02]  /*2fd0*/  IADD3 R21, P2, R164, R168, RZ ;  /* 0x000000a8a4157210 */ /* 0x000fe40007f5e0ff */
[----:B------:R-:W-:Y:S02]  /*2fe0*/  ISETP.GT.AND P4, PT, R3, RZ, P1 ;  /* 0x000000ff0300720c */ /* 0x000fe40000f84270 */
[----:B------:R-:W-:Y:S01]  /*2ff0*/  LEA R162, P3, R21, R12, 0x2 ;  /* 0x0000000c15a27211 */ /* 0x000fe200078610ff */
[----:B------:R-:W-:-:S10]  /*3000*/  IMAD.X R164, R175, 0x1, R165, P2 ;  /* 0x00000001afa47824 */ /* 0x000fd400010e06a5 */
[----:B0-----:R-:W-:Y:S05]  /*3010*/  @!P4 BRA `(.L_x_35) ;  /* 0x000000000004c947 */ /* 0x001fea0003800000 */
[----:B------:R0:W5:Y:S02]  /*3020*/  LDG.E.LTC128B R19, desc[UR38][R6.64+0x4] ;  /* 0x0000042606137981 */ /* 0x000164000c1e1920 */
.L_x_35:
[----:B------:R-:W-:Y:S05]  /*3030*/  BSYNC B1 ;  /* 0x0000000000017941 */ /* 0x000fea0003800000 */
.L_x_34:
[----:B-----5:R-:W-:Y:S01]  /*3040*/  FMUL R22, R19, R152 ;  /* 0x0000009813167220 */ /* 0x020fe20000400000 */
[----:B------:R-:W-:-:S03]  /*3050*/  LEA.HI.X R163, R21, R13, R164, 0x2, P3 ;  /* 0x0000000d15a37211 */ /* 0x000fc600018f14a4 */
[----:B------:R-:W-:-:S05]  /*3060*/  FFMA R25, R25, R153, R22 ;  /* 0x0000009919197223 */ /* 0x000fca0000000016 */
[----:B------:R1:W-:Y:S04]  /*3070*/  @P4 STG.E desc[UR38][R4.64+0x4], R25 ;  /* 0x0000041904004986 */ /* 0x0003e8000c101926 */
[----:B------:R-:W2:Y:S01]  /*3080*/  @P0 LDG.E.LTC128B R19, desc[UR38][R162.64] ;  /* 0x00000026a2130981 */ /* 0x000ea2000c1e1920 */
[----:B------:R-:W-:Y:S01]  /*3090*/  IADD3 R8, P2, P3, R8, R168, R14 ;  /* 0x000000a808087210 */ /* 0x000fe20007b5e00e */
[----:B------:R-:W-:Y:S01]  /*30a0*/  BSSY B1, `(.L_x_36) ;  /* 0x0000010000017945 */ /* 0x000fe20003800000 */
[C---:B------:R-:W-:Y:S02]  /*30b0*/  SHF.L.U64.HI R11, R10.reuse, 0x5, R11 ;  /* 0x000000050a0b7819 */ /* 0x040fe4000001020b */
[----:B------:R-:W-:Y:S02]  /*30c0*/  IADD3.X R9, R9, R175, R15, P2, P3 ;  /* 0x000000af09097210 */ /* 0x000fe400017e640f */
[----:B------:R-:W-:-:S02]  /*30d0*/  LEA R10, P3, R10, R4, 0x5 ;  /* 0x000000040a0a7211 */ /* 0x000fc400078628ff */
[----:B------:R-:W-:Y:S01]  /*30e0*/  ISETP.GT.AND P1, PT, R3, 0x8, P1 ;  /* 0x000000080300780c */ /* 0x000fe20000f24270 */
[----:B------:R-:W-:Y:S01]  /*30f0*/  IMAD.WIDE.U32 R20, R2, R20, R8 ;  /* 0x0000001402147225 */ /* 0x000fe200078e0008 */
[----:B------:R-:W-:-:S03]  /*3100*/  ISETP.GT.AND P2, PT, R0, 0x8, PT ;  /* 0x000000080000780c */ /* 0x000fc60003f44270 */
[----:B------:R-:W-:Y:S01]  /*3110*/  IMAD.X R11, R11, 0x1, R5, P3 ;  /* 0x000000010b0b7824 */ /* 0x000fe200018e0605 */
[----:B------:R-:W-:Y:S01]  /*3120*/  LEA R8, P4, R20, R12, 0x2 ;  /* 0x0000000c14087211 */ /* 0x000fe200078810ff */
[----:B------:R-:W-:Y:S02]  /*3130*/  IMAD.IADD R2, R173, 0x1, R21 ;  /* 0x00000001ad027824 */ /* 0x000fe400078e0215 */
[----:B--2---:R-:W-:-:S04]  /*3140*/  FMUL R9, R19, R152 ;  /* 0x0000009813097220 */ /* 0x004fc80000400000 */
[----:B------:R-:W-:Y:S01]  /*3150*/  FFMA R15, R26, R153, R9 ;  /* 0x000000991a0f7223 */ /* 0x000fe20000000009 */
[----:B------:R-:W-:-:S04]  /*3160*/  LEA.HI.X R9, R20, R13, R2, 0x2, P4 ;  /* 0x0000000d14097211 */ /* 0x000fc800020f1402 */
[----:B------:R1:W-:Y:S01]  /*3170*/  @P0 STG.E desc[UR38][R10.64], R15 ;  /* 0x0000000f0a000986 */ /* 0x0003e2000c101926 */
[----:B------:R-:W-:Y:S05]  /*3180*/  @!P1 BRA `(.L_x_37) ;  /* 0x0000000000049947 */ /* 0x000fea0003800000 */
[----:B------:R2:W5:Y:S02]  /*3190*/  LDG.E.LTC128B R19, desc[UR38][R8.64+0x4] ;  /* 0x0000042608137981 */ /* 0x000564000c1e1920 */
.L_x_37:
[----:B------:R-:W-:Y:S05]  /*31a0*/  BSYNC B1 ;  /* 0x0000000000017941 */ /* 0x000fea0003800000 */
.L_x_36:
[----:B-----5:R-:W-:Y:S01]  /*31b0*/  FMUL R2, R19, R152 ;  /* 0x0000009813027220 */ /* 0x020fe20000400000 */
[----:B------:R-:W-:Y:S01]  /*31c0*/  ISETP.GT.AND P3, PT, R3, RZ, P2 ;  /* 0x000000ff0300720c */ /* 0x000fe20001764270 */
[----:B------:R-:W-:Y:S01]  /*31d0*/  BSSY B1, `(.L_x_38) ;  /* 0x0000006000017945 */ /* 0x000fe20003800000 */
[----:B------:R-:W-:Y:S01]  /*31e0*/  ISETP.GT.AND P0, PT, R0, 0x9, PT ;  /* 0x000000090000780c */ /* 0x000fe20003f04270 */
[----:B------:R-:W-:-:S05]  /*31f0*/  FFMA R27, R27, R153, R2 ;  /* 0x000000991b1b7223 */ /* 0x000fca0000000002 */
[----:B------:R3:W-:Y:S05]  /*3200*/  @P1 STG.E desc[UR38][R10.64+0x4], R27 ;  /* 0x0000041b0a001986 */ /* 0x0007ea000c101926 */
[----:B------:R-:W-:Y:S05]  /*3210*/  @!P3 BRA `(.L_x_39) ;  /* 0x000000000004b947 */ /* 0x000fea0003800000 */
[----:B------:R4:W5:Y:S02]  /*3220*/  LDG.E.LTC128B R19, desc[UR38][R6.64+0x20] ;  /* 0x0000202606137981 */ /* 0x000964000c1e1920 */
.L_x_39:
[----:B------:R-:W-:Y:S05]  /*3230*/  BSYNC B1 ;  /* 0x0000000000017941 */ /* 0x000fea0003800000 */
.L_x_38:
[----:B-----5:R-:W-:Y:S01]  /*3240*/  FMUL R13, R19, R152 ;  /* 0x00000098130d7220 */ /* 0x020fe20000400000 */
[----:B------:R-:W-:Y:S01]  /*3250*/  ISETP.GT.AND P1, PT, R3, RZ, P0 ;  /* 0x000000ff0300720c */ /* 0x000fe20000724270 */
[----:B------:R-:W-:Y:S02]  /*3260*/  BSSY B1, `(.L_x_40) ;  /* 0x0000005000017945 */ /* 0x000fe40003800000 */
[----:B------:R-:W-:-:S05]  /*3270*/  FFMA R13, R28, R153, R13 ;  /* 0x000000991c0d7223 */ /* 0x000fca000000000d */
[----:B------:R0:W-:Y:S05]  /*3280*/  @P3 STG.E desc[UR38][R4.64+0x20], R13 ;  /* 0x0000200d04003986 */ /* 0x0001ea000c101926 */
[----:B------:R-:W-:Y:S05]  /*3290*/  @!P1 BRA `(.L_x_41) ;  /* 0x0000000000049947 */ /* 0x000fea0003800000 */
[----:B------:R0:W5:Y:S02]  /*32a0*/  LDG.E.LTC128B R19, desc[UR38][R6.64+0x24] ;  /* 0x0000242606137981 */ /* 0x000164000c1e1920 */
.L_x_41:
[----:B------:R-:W-:Y:S05]  /*32b0*/  BSYNC B1 ;  /* 0x0000000000017941 */ /* 0x000fea0003800000 */
.L_x_40:
[----:B-----5:R-:W-:Y:S01]  /*32c0*/  FMUL R2, R19, R152 ;  /* 0x0000009813027220 */ /* 0x020fe20000400000 */
[----:B------:R-:W-:Y:S01]  /*32d0*/  ISETP.GT.AND P2, PT, R3, 0x8, P2 ;  /* 0x000000080300780c */ /* 0x000fe20001744270 */
[----:B------:R-:W-:Y:S02]  /*32e0*/  BSSY B1, `(.L_x_42) ;  /* 0x0000005000017945 */ /* 0x000fe40003800000 */
[----:B------:R-:W-:-:S05]  /*32f0*/  FFMA R29, R29, R153, R2 ;  /* 0x000000991d1d7223 */ /* 0x000fca0000000002 */
[----:B------:R0:W-:Y:S05]  /*3300*/  @P1 STG.E desc[UR38][R4.64+0x24], R29 ;  /* 0x0000241d04001986 */ /* 0x0001ea000c101926 */
[----:B------:R-:W-:Y:S05]  /*3310*/  @!P2 BRA `(.L_x_43) ;  /* 0x000000000004a947 */ /* 0x000fea0003800000 */
[----:B------:R0:W5:Y:S02]  /*3320*/  LDG.E.LTC128B R19, desc[UR38][R8.64+0x20] ;  /* 0x0000202608137981 */ /* 0x000164000c1e1920 */
.L_x_43:
[----:B------:R-:W-:Y:S05]  /*3330*/  BSYNC B1 ;  /* 0x0000000000017941 */ /* 0x000fea0003800000 */
.L_x_42:
[----:B0----5:R-:W-:Y:S01]  /*3340*/  FMUL R13, R19, R152 ;  /* 0x00000098130d7220 */ /* 0x021fe20000400000 */
[----:B------:R-:W-:Y:S01]  /*3350*/  ISETP.GT.AND P0, PT, R3, 0x8, P0 ;  /* 0x000000080300780c */ /* 0x000fe20000704270 */
[----:B------:R-:W-:Y:S01]  /*3360*/  BSSY B1, `(.L_x_44) ;  /* 0x0000006000017945 */ /* 0x000fe20003800000 */
[----:B------:R-:W-:Y:S01]  /*3370*/  ISETP.GT.AND P1, PT, R0, 0x10, PT ;  /* 0x000000100000780c */ /* 0x000fe20003f24270 */
[----:B------:R-:W-:-:S05]  /*3380*/  FFMA R13, R30, R153, R13 ;  /* 0x000000991e0d7223 */ /* 0x000fca000000000d */
[----:B------:R0:W-:Y:S05]  /*3390*/  @P2 STG.E desc[UR38][R10.64+0x20], R13 ;  /* 0x0000200d0a002986 */ /* 0x0001ea000c101926 */
[----:B------:R-:W-:Y:S05]  /*33a0*/  @!P0 BRA `(.L_x_45) ;  /* 0x0000000000048947 */ /* 0x000fea0003800000 */
[----:B------:R0:W5:Y:S02]  /*33b0*/  LDG.E.LTC128B R19, desc[UR38][R8.64+0x24] ;  /* 0x0000242608137981 */ /* 0x000164000c1e1920 */
.L_x_45:
[----:B------:R-:W-:Y:S05]  /*33c0*/  BSYNC B1 ;  /* 0x0000000000017941 */ /* 0x000fea0003800000 */
.L_x_44:
        /* <DEDUP_REMOVED lines=8> */
.L_x_47:
[----:B------:R-:W-:Y:S05]  /*3450*/  BSYNC B1 ;  /* 0x0000000000017941 */ /* 0x000fea0003800000 */
.L_x_46:
[----:B0----5:R-:W-:Y:S01]  /*3460*/  FMUL R13, R19, R152 ;  /* 0x00000098130d7220 */ /* 0x021fe20000400000 */
[----:B------:R-:W-:Y:S01]  /*3470*/  ISETP.GT.AND P0, PT, R3, RZ, P2 ;  /* 0x000000ff0300720c */ /* 0x000fe20001704270 */
[----:B------:R-:W-:Y:S02]  /*3480*/  BSSY B1, `(.L_x_48) ;  /* 0x0000005000017945 */ /* 0x000fe40003800000 */
[----:B------:R-:W-:-:S05]  /*3490*/  FFMA R13, R32, R153, R13 ;  /* 0x00000099200d7223 */ /* 0x000fca000000000d */
[----:B------:R0:W-:Y:S05]  /*34a0*/  @P3 STG.E desc[UR38][R4.64+0x40], R13 ;  /* 0x0000400d04003986 */ /* 0x0001ea000c101926 */
[----:B------:R-:W-:Y:S05]  /*34b0*/  @!P0 BRA `(.L_x_49) ;  /* 0x0000000000048947 */ /* 0x000fea0003800000 */
[----:B------:R0:W5:Y:S02]  /*34c0*/  LDG.E.LTC128B R19, desc[UR38][R6.64+0x44] ;  /* 0x0000442606137981 */ /* 0x000164000c1e1920 */
.L_x_49:
[----:B------:R-:W-:Y:S05]  /*34d0*/  BSYNC B1 ;  /* 0x0000000000017941 */ /* 0x000fea0003800000 */
.L_x_48:
[----:B-----5:R-:W-:Y:S01]  /*34e0*/  FMUL R2, R19, R152 ;  /* 0x0000009813027220 */ /* 0x020fe20000400000 */
[----:B------:R-:W-:Y:S01]  /*34f0*/  ISETP.GT.AND P1, PT, R3, 0x8, P1 ;  /* 0x000000080300780c */ /* 0x000fe20000f24270 */
[----:B------:R-:W-:Y:S02]  /*3500*/  BSSY B1, `(.L_x_50) ;  /* 0x0000005000017945 */ /* 0x000fe40003800000 */
[----:B------:R-:W-:-:S05]  /*3510*/  FFMA R33, R33, R153, R2 ;  /* 0x0000009921217223 */ /* 0x000fca0000000002 */
[----:B------:R0:W-:Y:S05]  /*3520*/  @P0 STG.E desc[UR38][R4.64+0x44], R33 ;  /* 0x0000442104000986 */ /* 0x0001ea000c101926 */
[----:B------:R-:W-:Y:S05]  /*3530*/  @!P1 BRA `(.L_x_51) ;  /* 0x0000000000049947 */ /* 0x000fea0003800000 */
[----:B------:R0:W5:Y:S02]  /*3540*/  LDG.E.LTC128B R19, desc[UR38][R8.64+0x40] ;  /* 0x0000402608137981 */ /* 0x000164000c1e1920 */
.L_x_51:
[----:B------:R-:W-:Y:S05]  /*3550*/  BSYNC B1 ;  /* 0x0000000000017941 */ /* 0x000fea0003800000 */
.L_x_50:
        /* <DEDUP_REMOVED lines=8> */
.L_x_53:
[----:B------:R-:W-:Y:S05]  /*35e0*/  BSYNC B1 ;  /* 0x0000000000017941 */ /* 0x000fea0003800000 */
.L_x_52:
        /* <DEDUP_REMOVED lines=8> */
.L_x_55:
[----:B------:R-:W-:Y:S05]  /*3670*/  BSYNC B1 ;  /* 0x0000000000017941 */ /* 0x000fea0003800000 */
.L_x_54:
[----:B0----5:R-:W-:Y:S01]  /*3680*/  FMUL R13, R19, R152 ;  /* 0x00000098130d7220 */ /* 0x021fe20000400000 */
[----:B------:R-:W-:Y:S01]  /*3690*/  ISETP.GT.AND P2, PT, R3, RZ, P1 ;  /* 0x000000ff0300720c */ /* 0x000fe20000f44270 */
[----:B------:R-:W-:Y:S02]  /*36a0*/  BSSY B1, `(.L_x_56) ;  /* 0x0000005000017945 */ /* 0x000fe40003800000 */
[----:B------:R-:W-:-:S05]  /*36b0*/  FFMA R13, R36, R153, R13 ;  /* 0x00000099240d7223 */ /* 0x000fca000000000d */
[----:B------:R0:W-:Y:S05]  /*36c0*/  @P3 STG.E desc[UR38][R4.64+0x60], R13 ;  /* 0x0000600d04003986 */ /* 0x0001ea000c101926 */
[----:B------:R-:W-:Y:S05]  /*36d0*/  @!P2 BRA `(.L_x_57) ;  /* 0x000000000004a947 */ /* 0x000fea0003800000 */
[----:B------:R0:W5:Y:S02]  /*36e0*/  LDG.E.LTC128B R19, desc[UR38][R6.64+0x64] ;  /* 0x0000642606137981 */ /* 0x000164000c1e1920 */
.L_x_57:
[----:B------:R-:W-:Y:S05]  /*36f0*/  BSYNC B1 ;  /* 0x0000000000017941 */ /* 0x000fea0003800000 */
.L_x_56:
[----:B-----5:R-:W-:Y:S01]  /*3700*/  FMUL R2, R19, R152 ;  /* 0x0000009813027220 */ /* 0x020fe20000400000 */
[----:B------:R-:W-:Y:S01]  /*3710*/  ISETP.GT.AND P0, PT, R3, 0x8, P0 ;  /* 0x000000080300780c */ /* 0x000fe20000704270 */
[----:B------:R-:W-:Y:S02]  /*3720*/  BSSY B1, `(.L_x_58) ;  /* 0x0000005000017945 */ /* 0x000fe40003800000 */
[----:B------:R-:W-:-:S05]  /*3730*/  FFMA R37, R37, R153, R2 ;  /* 0x0000009925257223 */ /* 0x000fca0000000002 */
[----:B------:R0:W-:Y:S05]  /*3740*/  @P2 STG.E desc[UR38][R4.64+0x64], R37 ;  /* 0x0000642504002986 */ /* 0x0001ea000c101926 */
[----:B------:R-:W-:Y:S05]  /*3750*/  @!P0 BRA `(.L_x_59) ;  /* 0x0000000000048947 */ /* 0x000fea0003800000 */
[----:B------:R0:W5:Y:S02]  /*3760*/  LDG.E.LTC128B R19, desc[UR38][R8.64+0x60] ;  /* 0x0000602608137981 */ /* 0x000164000c1e1920 */
.L_x_59:
[----:B------:R-:W-:Y:S05]  /*3770*/  BSYNC B1 ;  /* 0x0000000000017941 */ /* 0x000fea0003800000 */
.L_x_58:
        /* <DEDUP_REMOVED lines=8> */
.L_x_61:
[----:B------:R-:W-:Y:S05]  /*3800*/  BSYNC B1 ;  /* 0x0000000000017941 */ /* 0x000fea0003800000 */
.L_x_60:
        /* <DEDUP_REMOVED lines=8> */
.L_x_63:
[----:B------:R-:W-:Y:S05]  /*3890*/  BSYNC B1 ;  /* 0x0000000000017941 */ /* 0x000fea0003800000 */
.L_x_62:
[----:B0----5:R-:W-:Y:S01]  /*38a0*/  FMUL R13, R19, R152 ;  /* 0x00000098130d7220 */ /* 0x021fe20000400000 */
[----:B------:R-:W-:Y:S01]  /*38b0*/  ISETP.GT.AND P1, PT, R3, RZ, P0 ;  /* 0x000000ff0300720c */ /* 0x000fe20000724270 */
[----:B------:R-:W-:Y:S02]  /*38c0*/  BSSY B1, `(.L_x_64) ;  /* 0x0000005000017945 */ /* 0x000fe40003800000 */
[----:B------:R-:W-:-:S05]  /*38d0*/  FFMA R13, R40, R153, R13 ;  /* 0x00000099280d7223 */ /* 0x000fca000000000d */
[----:B------:R0:W-:Y:S05]  /*38e0*/  @P3 STG.E desc[UR38][R4.64+0x80], R13 ;  /* 0x0000800d04003986 */ /* 0x0001ea000c101926 */
[----:B------:R-:W-:Y:S05]  /*38f0*/  @!P1 BRA `(.L_x_65) ;  /* 0x0000000000049947 */ /* 0x000fea0003800000 */
[----:B------:R0:W5:Y:S02]  /*3900*/  LDG.E.LTC128B R19, desc[UR38][R6.64+0x84] ;  /* 0x0000842606137981 */ /* 0x000164000c1e1920 */
.L_x_65:
[----:B------:R-:W-:Y:S05]  /*3910*/  BSYNC B1 ;  /* 0x0000000000017941 */ /* 0x000fea0003800000 */
.L_x_64:
[----:B-----5:R-:W-:Y:S01]  /*3920*/  FMUL R2, R19, R152 ;  /* 0x0000009813027220 */ /* 0x020fe20000400000 */
[----:B------:R-:W-:Y:S01]  /*3930*/  ISETP.GT.AND P2, PT, R3, 0x8, P2 ;  /* 0x000000080300780c */ /* 0x000fe20001744270 */
[----:B------:R-:W-:Y:S02]  /*3940*/  BSSY B1, `(.L_x_66) ;  /* 0x0000005000017945 */ /* 0x000fe40003800000 */
[----:B------:R-:W-:-:S05]  /*3950*/  FFMA R41, R41, R153, R2 ;  /* 0x0000009929297223 */ /* 0x000fca0000000002 */
[----:B------:R0:W-:Y:S05]  /*3960*/  @P1 STG.E desc[UR38][R4.64+0x84], R41 ;  /* 0x0000842904001986 */ /* 0x0001ea000c101926 */
[----:B------:R-:W-:Y:S05]  /*3970*/  @!P2 BRA `(.L_x_67) ;  /* 0x000000000004a947 */ /* 0x000fea0003800000 */
[----:B------:R0:W5:Y:S02]  /*3980*/  LDG.E.LTC128B R19, desc[UR38][R8.64+0x80] ;  /* 0x0000802608137981 */ /* 0x000164000c1e1920 */
.L_x_67:
[----:B------:R-:W-:Y:S05]  /*3990*/  BSYNC B1 ;  /* 0x0000000000017941 */ /* 0x000fea0003800000 */
.L_x_66:
        /* <DEDUP_REMOVED lines=8> */
.L_x_69:
[----:B------:R-:W-:Y:S05]  /*3a20*/  BSYNC B1 ;  /* 0x0000000000017941 */ /* 0x000fea0003800000 */
.L_x_68:
        /* <DEDUP_REMOVED lines=8> */
.L_x_71:
[----:B------:R-:W-:Y:S05]  /*3ab0*/  BSYNC B1 ;  /* 0x0000000000017941 */ /* 0x000fea0003800000 */
.L_x_70:
[----:B0----5:R-:W-:Y:S01]  /*3ac0*/  FMUL R13, R19, R152 ;  /* 0x00000098130d7220 */ /* 0x021fe20000400000 */
[----:B------:R-:W-:Y:S01]  /*3ad0*/  ISETP.GT.AND P0, PT, R3, RZ, P2 ;  /* 0x000000ff0300720c */ /* 0x000fe20001704270 */
[----:B------:R-:W-:Y:S02]  /*3ae0*/  BSSY B1, `(.L_x_72) ;  /* 0x0000005000017945 */ /* 0x000fe40003800000 */
[----:B------:R-:W-:-:S05]  /*3af0*/  FFMA R13, R44, R153, R13 ;  /* 0x000000992c0d7223 */ /* 0x000fca000000000d */
[----:B------:R0:W-:Y:S05]  /*3b00*/  @P3 STG.E desc[UR38][R4.64+0xa0], R13 ;  /* 0x0000a00d04003986 */ /* 0x0001ea000c101926 */
[----:B------:R-:W-:Y:S05]  /*3b10*/  @!P0 BRA `(.L_x_73) ;  /* 0x0000000000048947 */ /* 0x000fea0003800000 */
[----:B------:R0:W5:Y:S02]  /*3b20*/  LDG.E.LTC128B R19, desc[UR38][R6.64+0xa4] ;  /* 0x0000a42606137981 */ /* 0x000164000c1e1920 */
.L_x_73:
[----:B------:R-:W-:Y:S05]  /*3b30*/  BSYNC B1 ;  /* 0x0000000000017941 */ /* 0x000fea0003800000 */
.L_x_72:
[----:B-----5:R-:W-:Y:S01]  /*3b40*/  FMUL R2, R19, R152 ;  /* 0x0000009813027220 */ /* 0x020fe20000400000 */
[----:B------:R-:W-:Y:S01]  /*3b50*/  ISETP.GT.AND P1, PT, R3, 0x8, P1 ;  /* 0x000000080300780c */ /* 0x000fe20000f24270 */
[----:B------:R-:W-:Y:S02]  /*3b60*/  BSSY B1, `(.L_x_74) ;  /* 0x0000005000017945 */ /* 0x000fe40003800000 */
[----:B------:R-:W-:-:S05]  /*3b70*/  FFMA R45, R45, R153, R2 ;  /* 0x000000992d2d7223 */ /* 0x000fca0000000002 */
[----:B------:R0:W-:Y:S05]  /*3b80*/  @P0 STG.E desc[UR38][R4.64+0xa4], R45 ;  /* 0x0000a42d04000986 */ /* 0x0001ea000c101926 */
[----:B------:R-:W-:Y:S05]  /*3b90*/  @!P1 BRA `(.L_x_75) ;  /* 0x0000000000049947 */ /* 0x000fea0003800000 */
[----:B------:R0:W5:Y:S02]  /*3ba0*/  LDG.E.LTC128B R19, desc[UR38][R8.64+0xa0] ;  /* 0x0000a02608137981 */ /* 0x000164000c1e1920 */
.L_x_75:
[----:B------:R-:W-:Y:S05]  /*3bb0*/  BSYNC B1 ;  /* 0x0000000000017941 */ /* 0x000fea0003800000 */
.L_x_74:
        /* <DEDUP_REMOVED lines=8> */
.L_x_77:
[----:B------:R-:W-:Y:S05]  /*3c40*/  BSYNC B1 ;  /* 0x0000000000017941 */ /* 0x000fea0003800000 */
.L_x_76:
        /* <DEDUP_REMOVED lines=8> */
.L_x_79:
[----:B------:R-:W-:Y:S05]  /*3cd0*/  BSYNC B1 ;  /* 0x0000000000017941 */ /* 0x000fea0003800000 */
.L_x_78:
[----:B0----5:R-:W-:Y:S01]  /*3ce0*/  FMUL R13, R19, R152 ;  /* 0x00000098130d7220 */ /* 0x021fe20000400000 */
[----:B------:R-:W-:Y:S01]  /*3cf0*/  ISETP.GT.AND P2, PT, R3, RZ, P1 ;  /* 0x000000ff0300720c */ /* 0x000fe20000f44270 */
[----:B------:R-:W-:Y:S02]  /*3d00*/  BSSY B1, `(.L_x_80) ;  /* 0x0000005000017945 */ /* 0x000fe40003800000 */
[----:B------:R-:W-:-:S05]  /*3d10*/  FFMA R13, R48, R153, R13 ;  /* 0x00000099300d7223 */ /* 0x000fca000000000d */
[----:B------:R0:W-:Y:S05]  /*3d20*/  @P3 STG.E desc[UR38][R4.64+0xc0], R13 ;  /* 0x0000c00d04003986 */ /* 0x0001ea000c101926 */
[----:B------:R-:W-:Y:S05]  /*3d30*/  @!P2 BRA `(.L_x_81) ;  /* 0x000000000004a947 */ /* 0x000fea0003800000 */
[----:B------:R0:W5:Y:S02]  /*3d40*/  LDG.E.LTC128B R19, desc[UR38][R6.64+0xc4] ;  /* 0x0000c42606137981 */ /* 0x000164000c1e1920 */
.L_x_81:
[----:B------:R-:W-:Y:S05]  /*3d50*/  BSYNC B1 ;  /* 0x0000000000017941 */ /* 0x000fea0003800000 */
.L_x_80:
[----:B-----5:R-:W-:Y:S01]  /*3d60*/  FMUL R2, R19, R152 ;  /* 0x0000009813027220 */ /* 0x020fe20000400000 */
[----:B------:R-:W-:Y:S01]  /*3d70*/  ISETP.GT.AND P0, PT, R3, 0x8, P0 ;  /* 0x000000080300780c */ /* 0x000fe20000704270 */
[----:B------:R-:W-:Y:S02]  /*3d80*/  BSSY B1, `(.L_x_82) ;  /* 0x0000005000017945 */ /* 0x000fe40003800000 */
[----:B------:R-:W-:-:S05]  /*3d90*/  FFMA R49, R49, R153, R2 ;  /* 0x0000009931317223 */ /* 0x000fca0000000002 */
[----:B------:R0:W-:Y:S05]  /*3da0*/  @P2 STG.E desc[UR38][R4.64+0xc4], R49 ;  /* 0x0000c43104002986 */ /* 0x0001ea000c101926 */
[----:B------:R-:W-:Y:S05]  /*3db0*/  @!P0 BRA `(.L_x_83) ;  /* 0x0000000000048947 */ /* 0x000fea0003800000 */
[----:B------:R0:W5:Y:S02]  /*3dc0*/  LDG.E.LTC128B R19, desc[UR38][R8.64+0xc0] ;  /* 0x0000c02608137981 */ /* 0x000164000c1e1920 */
.L_x_83:
[----:B------:R-:W-:Y:S05]  /*3dd0*/  BSYNC B1 ;  /* 0x0000000000017941 */ /* 0x000fea0003800000 */
.L_x_82:
        /* <DEDUP_REMOVED lines=8> */
.L_x_85:
[----:B------:R-:W-:Y:S05]  /*3e60*/  BSYNC B1 ;  /* 0x0000000000017941 */ /* 0x000fea0003800000 */
.L_x_84:
        /* <DEDUP_REMOVED lines=8> */
.L_x_87:
[----:B------:R-:W-:Y:S05]  /*3ef0*/  BSYNC B1 ;  /* 0x0000000000017941 */ /* 0x000fea0003800000 */
.L_x_86:
[----:B0----5:R-:W-:Y:S01]  /*3f00*/  FMUL R13, R19, R152 ;  /* 0x00000098130d7220 */ /* 0x021fe20000400000 */
[----:B------:R-:W-:Y:S01]  /*3f10*/  ISETP.GT.AND P1, PT, R3, RZ, P0 ;  /* 0x000000ff0300720c */ /* 0x000fe20000724270 */
[----:B------:R-:W-:Y:S02]  /*3f20*/  BSSY B1, `(.L_x_88) ;  /* 0x0000005000017945 */ /* 0x000fe40003800000 */
[----:B------:R-:W-:-:S05]  /*3f30*/  FFMA R13, R52, R153, R13 ;  /* 0x00000099340d7223 */ /* 0x000fca000000000d */
[----:B------:R0:W-:Y:S05]  /*3f40*/  @P3 STG.E desc[UR38][R4.64+0xe0], R13 ;  /* 0x0000e00d04003986 */ /* 0x0001ea000c101926 */
[----:B------:R-:W-:Y:S05]  /*3f50*/  @!P1 BRA `(.L_x_89) ;  /* 0x0000000000049947 */ /* 0x000fea0003800000 */
[----:B------:R0:W5:Y:S02]  /*3f60*/  LDG.E.LTC128B R19, desc[UR38][R6.64+0xe4] ;  /* 0x0000e42606137981 */ /* 0x000164000c1e1920 */
.L_x_89:
[----:B------:R-:W-:Y:S05]  /*3f70*/  BSYNC B1 ;  /* 0x0000000000017941 */ /* 0x000fea0003800000 */
.L_x_88:
[----:B-----5:R-:W-:Y:S01]  /*3f80*/  FMUL R2, R19, R152 ;  /* 0x0000009813027220 */ /* 0x020fe20000400000 */
[----:B------:R-:W-:Y:S01]  /*3f90*/  ISETP.GT.AND P2, PT, R3, 0x8, P2 ;  /* 0x000000080300780c */ /* 0x000fe20001744270 */
[----:B------:R-:W-:Y:S02]  /*3fa0*/  BSSY B1, `(.L_x_90) ;  /* 0x0000005000017945 */ /* 0x000fe40003800000 */
[----:B------:R-:W-:-:S05]  /*3fb0*/  FFMA R53, R53, R153, R2 ;  /* 0x0000009935357223 */ /* 0x000fca0000000002 */
[----:B------:R0:W-:Y:S05]  /*3fc0*/  @P1 STG.E desc[UR38][R4.64+0xe4], R53 ;  /* 0x0000e43504001986 */ /* 0x0001ea000c101926 */
[----:B------:R-:W-:Y:S05]  /*3fd0*/  @!P2 BRA `(.L_x_91) ;  /* 0x000000000004a947 */ /* 0x000fea0003800000 */
[----:B------:R0:W5:Y:S02]  /*3fe0*/  LDG.E.LTC128B R19, desc[UR38][R8.64+0xe0] ;  /* 0x0000e02608137981 */ /* 0x000164000c1e1920 */
.L_x_91:
[----:B------:R-:W-:Y:S05]  /*3ff0*/  BSYNC B1 ;  /* 0x0000000000017941 */ /* 0x000fea0003800000 */
.L_x_90:
        /* <DEDUP_REMOVED lines=8> */
.L_x_93:
[----:B------:R-:W-:Y:S05]  /*4080*/  BSYNC B1 ;  /* 0x0000000000017941 */ /* 0x000fea0003800000 */
.L_x_92:
        /* <DEDUP_REMOVED lines=8> */
.L_x_95:
[----:B------:R-:W-:Y:S05]  /*4110*/  BSYNC B1 ;  /* 0x0000000000017941 */ /* 0x000fea0003800000 */
.L_x_94:
[----:B0----5:R-:W-:Y:S01]  /*4120*/  FMUL R13, R19, R152 ;  /* 0x00000098130d7220 */ /* 0x021fe20000400000 */
[----:B------:R-:W-:Y:S01]  /*4130*/  ISETP.GT.AND P0, PT, R3, RZ, P2 ;  /* 0x000000ff0300720c */ /* 0x000fe20001704270 */
[----:B------:R-:W-:Y:S02]  /*4140*/  BSSY B1, `(.L_x_96) ;  /* 0x0000005000017945 */ /* 0x000fe40003800000 */
[----:B------:R-:W-:-:S05]  /*4150*/  FFMA R13, R56, R153, R13 ;  /* 0x00000099380d7223 */ /* 0x000fca000000000d */
[----:B------:R0:W-:Y:S05]  /*4160*/  @P3 STG.E desc[UR38][R4.64+0x100], R13 ;  /* 0x0001000d04003986 */ /* 0x0001ea000c101926 */
[----:B------:R-:W-:Y:S05]  /*4170*/  @!P0 BRA `(.L_x_97) ;  /* 0x0000000000048947 */ /* 0x000fea0003800000 */
[----:B------:R0:W5:Y:S02]  /*4180*/  LDG.E.LTC128B R19, desc[UR38][R6.64+0x104] ;  /* 0x0001042606137981 */ /* 0x000164000c1e1920 */
.L_x_97:
[----:B------:R-:W-:Y:S05]  /*4190*/  BSYNC B1 ;  /* 0x0000000000017941 */ /* 0x000fea0003800000 */
.L_x_96:
[----:B-----5:R-:W-:Y:S01]  /*41a0*/  FMUL R2, R19, R152 ;  /* 0x0000009813027220 */ /* 0x020fe20000400000 */
[----:B------:R-:W-:Y:S01]  /*41b0*/  ISETP.GT.AND P1, PT, R3, 0x8, P1 ;  /* 0x000000080300780c */ /* 0x000fe20000f24270 */
[----:B------:R-:W-:Y:S02]  /*41c0*/  BSSY B1, `(.L_x_98) ;  /* 0x0000005000017945 */ /* 0x000fe40003800000 */
[----:B------:R-:W-:-:S05]  /*41d0*/  FFMA R57, R57, R153, R2 ;  /* 0x0000009939397223 */ /* 0x000fca0000000002 */
[----:B------:R0:W-:Y:S05]  /*41e0*/  @P0 STG.E desc[UR38][R4.64+0x104], R57 ;  /* 0x0001043904000986 */ /* 0x0001ea000c101926 */
[----:B------:R-:W-:Y:S05]  /*41f0*/  @!P1 BRA `(.L_x_99) ;  /* 0x0000000000049947 */ /* 0x000fea0003800000 */
[----:B------:R0:W5:Y:S02]  /*4200*/  LDG.E.LTC128B R19, desc[UR38][R8.64+0x100] ;  /* 0x0001002608137981 */ /* 0x000164000c1e1920 */
.L_x_99:
[----:B------:R-:W-:Y:S05]  /*4210*/  BSYNC B1 ;  /* 0x0000000000017941 */ /* 0x000fea0003800000 */
.L_x_98:
        /* <DEDUP_REMOVED lines=8> */
.L_x_101:
[----:B------:R-:W-:Y:S05]  /*42a0*/  BSYNC B1 ;  /* 0x0000000000017941 */ /* 0x000fea0003800000 */
.L_x_100:
        /* <DEDUP_REMOVED lines=8> */
.L_x_103:
[----:B------:R-:W-:Y:S05]  /*4330*/  BSYNC B1 ;  /* 0x0000000000017941 */ /* 0x000fea0003800000 */
.L_x_102:
[----:B0----5:R-:W-:Y:S01]  /*4340*/  FMUL R13, R19, R152 ;  /* 0x00000098130d7220 */ /* 0x021fe20000400000 */
[----:B------:R-:W-:Y:S01]  /*4350*/  ISETP.GT.AND P2, PT, R3, RZ, P1 ;  /* 0x000000ff0300720c */ /* 0x000fe20000f44270 */
[----:B------:R-:W-:Y:S02]  /*4360*/  BSSY B1, `(.L_x_104) ;  /* 0x0000005000017945 */ /* 0x000fe40003800000 */
[----:B------:R-:W-:-:S05]  /*4370*/  FFMA R13, R60, R153, R13 ;  /* 0x000000993c0d7223 */ /* 0x000fca000000000d */
[----:B------:R0:W-:Y:S05]  /*4380*/  @P3 STG.E desc[UR38][R4.64+0x120], R13 ;  /* 0x0001200d04003986 */ /* 0x0001ea000c101926 */
[----:B------:R-:W-:Y:S05]  /*4390*/  @!P2 BRA `(.L_x_105) ;  /* 0x000000000004a947 */ /* 0x000fea0003800000 */
[----:B------:R0:W5:Y:S02]  /*43a0*/  LDG.E.LTC128B R19, desc[UR38][R6.64+0x124] ;  /* 0x0001242606137981 */ /* 0x000164000c1e1920 */
.L_x_105:
[----:B------:R-:W-:Y:S05]  /*43b0*/  BSYNC B1 ;  /* 0x0000000000017941 */ /* 0x000fea0003800000 */
.L_x_104:
[----:B-----5:R-:W-:Y:S01]  /*43c0*/  FMUL R2, R19, R152 ;  /* 0x0000009813027220 */ /* 0x020fe20000400000 */
[----:B------:R-:W-:Y:S01]  /*43d0*/  ISETP.GT.AND P0, PT, R3, 0x8, P0 ;  /* 0x000000080300780c */ /* 0x000fe20000704270 */
[----:B------:R-:W-:Y:S02]  /*43e0*/  BSSY B1, `(.L_x_106) ;  /* 0x0000005000017945 */ /* 0x000fe40003800000 */
[----:B------:R-:W-:-:S05]  /*43f0*/  FFMA R61, R61, R153, R2 ;  /* 0x000000993d3d7223 */ /* 0x000fca0000000002 */
[----:B------:R0:W-:Y:S05]  /*4400*/  @P2 STG.E desc[UR38][R4.64+0x124], R61 ;  /* 0x0001243d04002986 */ /* 0x0001ea000c101926 */
[----:B------:R-:W-:Y:S05]  /*4410*/  @!P0 BRA `(.L_x_107) ;  /* 0x0000000000048947 */ /* 0x000fea0003800000 */
[----:B------:R0:W5:Y:S02]  /*4420*/  LDG.E.LTC128B R19, desc[UR38][R8.64+0x120] ;  /* 0x0001202608137981 */ /* 0x000164000c1e1920 */
.L_x_107:
[----:B------:R-:W-:Y:S05]  /*4430*/  BSYNC B1 ;  /* 0x0000000000017941 */ /* 0x000fea0003800000 */
.L_x_106:
        /* <DEDUP_REMOVED lines=8> */
.L_x_109:
[----:B------:R-:W-:Y:S05]  /*44c0*/  BSYNC B1 ;  /* 0x0000000000017941 */ /* 0x000fea0003800000 */
.L_x_108:
        /* <DEDUP_REMOVED lines=8> */
.L_x_111:
[----:B------:R-:W-:Y:S05]  /*4550*/  BSYNC B1 ;  /* 0x0000000000017941 */ /* 0x000fea0003800000 */
.L_x_110:
[----:B0----5:R-:W-:Y:S01]  /*4560*/  FMUL R13, R19, R152 ;  /* 0x00000098130d7220 */ /* 0x021fe20000400000 */
[----:B------:R-:W-:Y:S01]  /*4570*/  ISETP.GT.AND P1, PT, R3, RZ, P0 ;  /* 0x000000ff0300720c */ /* 0x000fe20000724270 */
[----:B------:R-:W-:Y:S02]  /*4580*/  BSSY B1, `(.L_x_112) ;  /* 0x0000005000017945 */ /* 0x000fe40003800000 */
[----:B------:R-:W-:-:S05]  /*4590*/  FFMA R13, R64, R153, R13 ;  /* 0x00000099400d7223 */ /* 0x000fca000000000d */
[----:B------:R0:W-:Y:S05]  /*45a0*/  @P3 STG.E desc[UR38][R4.64+0x140], R13 ;  /* 0x0001400d04003986 */ /* 0x0001ea000c101926 */
[----:B------:R-:W-:Y:S05]  /*45b0*/  @!P1 BRA `(.L_x_113) ;  /* 0x0000000000049947 */ /* 0x000fea0003800000 */
[----:B------:R0:W5:Y:S02]  /*45c0*/  LDG.E.LTC128B R19, desc[UR38][R6.64+0x144] ;  /* 0x0001442606137981 */ /* 0x000164000c1e1920 */
.L_x_113:
[----:B------:R-:W-:Y:S05]  /*45d0*/  BSYNC B1 ;  /* 0x0000000000017941 */ /* 0x000fea0003800000 */
.L_x_112:
[----:B-----5:R-:W-:Y:S01]  /*45e0*/  FMUL R2, R19, R152 ;  /* 0x0000009813027220 */ /* 0x020fe20000400000 */
[----:B------:R-:W-:Y:S01]  /*45f0*/  ISETP.GT.AND P2, PT, R3, 0x8, P2 ;  /* 0x000000080300780c */ /* 0x000fe20001744270 */
[----:B------:R-:W-:Y:S02]  /*4600*/  BSSY B1, `(.L_x_114) ;  /* 0x0000005000017945 */ /* 0x000fe40003800000 */
[----:B------:R-:W-:-:S05]  /*4610*/  FFMA R65, R65, R153, R2 ;  /* 0x0000009941417223 */ /* 0x000fca0000000002 */
[----:B------:R0:W-:Y:S05]  /*4620*/  @P1 STG.E desc[UR38][R4.64+0x144], R65 ;  /* 0x0001444104001986 */ /* 0x0001ea000c101926 */
[----:B------:R-:W-:Y:S05]  /*4630*/  @!P2 BRA `(.L_x_115) ;  /* 0x000000000004a947 */ /* 0x000fea0003800000 */
[----:B------:R0:W5:Y:S02]  /*4640*/  LDG.E.LTC128B R19, desc[UR38][R8.64+0x140] ;  /* 0x0001402608137981 */ /* 0x000164000c1e1920 */
.L_x_115:
[----:B------:R-:W-:Y:S05]  /*4650*/  BSYNC B1 ;  /* 0x0000000000017941 */ /* 0x000fea0003800000 */
.L_x_114:
        /* <DEDUP_REMOVED lines=8> */
.L_x_117:
[----:B------:R-:W-:Y:S05]  /*46e0*/  BSYNC B1 ;  /* 0x0000000000017941 */ /* 0x000fea0003800000 */
.L_x_116:
        /* <DEDUP_REMOVED lines=8> */
.L_x_119:
[----:B------:R-:W-:Y:S05]  /*4770*/  BSYNC B1 ;  /* 0x0000000000017941 */ /* 0x000fea0003800000 */
.L_x_118:
[----:B0----5:R-:W-:Y:S01]  /*4780*/  FMUL R13, R19, R152 ;  /* 0x00000098130d7220 */ /* 0x021fe20000400000 */
[----:B------:R-:W-:Y:S01]  /*4790*/  ISETP.GT.AND P0, PT, R3, RZ, P2 ;  /* 0x000000ff0300720c */ /* 0x000fe20001704270 */
[----:B------:R-:W-:Y:S02]  /*47a0*/  BSSY B1, `(.L_x_120) ;  /* 0x0000005000017945 */ /* 0x000fe40003800000 */
[----:B------:R-:W-:-:S05]  /*47b0*/  FFMA R13, R68, R153, R13 ;  /* 0x00000099440d7223 */ /* 0x000fca000000000d */
[----:B------:R0:W-:Y:S05]  /*47c0*/  @P3 STG.E desc[UR38][R4.64+0x160], R13 ;  /* 0x0001600d04003986 */ /* 0x0001ea000c101926 */
[----:B------:R-:W-:Y:S05]  /*47d0*/  @!P0 BRA `(.L_x_121) ;  /* 0x0000000000048947 */ /* 0x000fea0003800000 */
[----:B------:R0:W5:Y:S02]  /*47e0*/  LDG.E.LTC128B R19, desc[UR38][R6.64+0x164] ;  /* 0x0001642606137981 */ /* 0x000164000c1e1920 */
.L_x_121:
[----:B------:R-:W-:Y:S05]  /*47f0*/  BSYNC B1 ;  /* 0x0000000000017941 */ /* 0x000fea0003800000 */
.L_x_120:
[----:B-----5:R-:W-:Y:S01]  /*4800*/  FMUL R2, R19, R152 ;  /* 0x0000009813027220 */ /* 0x020fe20000400000 */
[----:B------:R-:W-:Y:S01]  /*4810*/  ISETP.GT.AND P1, PT, R3, 0x8, P1 ;  /* 0x000000080300780c */ /* 0x000fe20000f24270 */
[----:B------:R-:W-:Y:S02]  /*4820*/  BSSY B1, `(.L_x_122) ;  /* 0x0000005000017945 */ /* 0x000fe40003800000 */
[----:B------:R-:W-:-:S05]  /*4830*/  FFMA R69, R69, R153, R2 ;  /* 0x0000009945457223 */ /* 0x000fca0000000002 */
[----:B------:R0:W-:Y:S05]  /*4840*/  @P0 STG.E desc[UR38][R4.64+0x164], R69 ;  /* 0x0001644504000986 */ /* 0x0001ea000c101926 */
[----:B------:R-:W-:Y:S05]  /*4850*/  @!P1 BRA `(.L_x_123) ;  /* 0x0000000000049947 */ /* 0x000fea0003800000 */
[----:B------:R0:W5:Y:S02]  /*4860*/  LDG.E.LTC128B R19, desc[UR38][R8.64+0x160] ;  /* 0x0001602608137981 */ /* 0x000164000c1e1920 */
.L_x_123:
[----:B------:R-:W-:Y:S05]  /*4870*/  BSYNC B1 ;  /* 0x0000000000017941 */ /* 0x000fea0003800000 */
.L_x_122:
        /* <DEDUP_REMOVED lines=8> */
.L_x_125:
[----:B------:R-:W-:Y:S05]  /*4900*/  BSYNC B1 ;  /* 0x0000000000017941 */ /* 0x000fea0003800000 */
.L_x_124:
        /* <DEDUP_REMOVED lines=8> */
.L_x_127:
[----:B------:R-:W-:Y:S05]  /*4990*/  BSYNC B1 ;  /* 0x0000000000017941 */ /* 0x000fea0003800000 */
.L_x_126:
[----:B0----5:R-:W-:Y:S01]  /*49a0*/  FMUL R13, R19, R152 ;  /* 0x00000098130d7220 */ /* 0x021fe20000400000 */
[----:B------:R-:W-:Y:S01]  /*49b0*/  ISETP.GT.AND P2, PT, R3, RZ, P1 ;  /* 0x000000ff0300720c */ /* 0x000fe20000f44270 */
[----:B------:R-:W-:Y:S02]  /*49c0*/  BSSY B1, `(.L_x_128) ;  /* 0x0000005000017945 */ /* 0x000fe40003800000 */
[----:B------:R-:W-:-:S05]  /*49d0*/  FFMA R13, R72, R153, R13 ;  /* 0x00000099480d7223 */ /* 0x000fca000000000d */
[----:B------:R0:W-:Y:S05]  /*49e0*/  @P3 STG.E desc[UR38][R4.64+0x180], R13 ;  /* 0x0001800d04003986 */ /* 0x0001ea000c101926 */
[----:B------:R-:W-:Y:S05]  /*49f0*/  @!P2 BRA `(.L_x_129) ;  /* 0x000000000004a947 */ /* 0x000fea0003800000 */
[----:B------:R0:W5:Y:S02]  /*4a00*/  LDG.E.LTC128B R19, desc[UR38][R6.64+0x184] ;  /* 0x0001842606137981 */ /* 0x000164000c1e1920 */
.L_x_129:
[----:B------:R-:W-:Y:S05]  /*4a10*/  BSYNC B1 ;  /* 0x0000000000017941 */ /* 0x000fea0003800000 */
.L_x_128:
[----:B-----5:R-:W-:Y:S01]  /*4a20*/  FMUL R2, R19, R152 ;  /* 0x0000009813027220 */ /* 0x020fe20000400000 */
[----:B------:R-:W-:Y:S01]  /*4a30*/  ISETP.GT.AND P0, PT, R3, 0x8, P0 ;  /* 0x000000080300780c */ /* 0x000fe20000704270 */
[----:B------:R-:W-:Y:S02]  /*4a40*/  BSSY B1, `(.L_x_130) ;  /* 0x0000005000017945 */ /* 0x000fe40003800000 */
[----:B------:R-:W-:-:S05]  /*4a50*/  FFMA R73, R73, R153, R2 ;  /* 0x0000009949497223 */ /* 0x000fca0000000002 */
[----:B------:R0:W-:Y:S05]  /*4a60*/  @P2 STG.E desc[UR38][R4.64+0x184], R73 ;  /* 0x0001844904002986 */ /* 0x0001ea000c101926 */
[----:B------:R-:W-:Y:S05]  /*4a70*/  @!P0 BRA `(.L_x_131) ;  /* 0x0000000000048947 */ /* 0x000fea0003800000 */
[----:B------:R0:W5:Y:S02]  /*4a80*/  LDG.E.LTC128B R19, desc[UR38][R8.64+0x180] ;  /* 0x0001802608137981 */ /* 0x000164000c1e1920 */
.L_x_131:
[----:B------:R-:W-:Y:S05]  /*4a90*/  BSYNC B1 ;  /* 0x0000000000017941 */ /* 0x000fea0003800000 */
.L_x_130:
        /* <DEDUP_REMOVED lines=8> */
.L_x_133:
[----:B------:R-:W-:Y:S05]  /*4b20*/  BSYNC B1 ;  /* 0x0000000000017941 */ /* 0x000fea0003800000 */
.L_x_132:
        /* <DEDUP_REMOVED lines=8> */
.L_x_135:
[----:B------:R-:W-:Y:S05]  /*4bb0*/  BSYNC B1 ;  /* 0x0000000000017941 */ /* 0x000fea0003800000 */
.L_x_134:
[----:B0----5:R-:W-:Y:S01]  /*4bc0*/  FMUL R13, R19, R152 ;  /* 0x00000098130d7220 */ /* 0x021fe20000400000 */
[----:B------:R-:W-:Y:S01]  /*4bd0*/  ISETP.GT.AND P1, PT, R3, RZ, P0 ;  /* 0x000000ff0300720c */ /* 0x000fe20000724270 */
[----:B------:R-:W-:Y:S02]  /*4be0*/  BSSY B1, `(.L_x_136) ;  /* 0x0000005000017945 */ /* 0x000fe40003800000 */
[----:B------:R-:W-:-:S05]  /*4bf0*/  FFMA R13, R76, R153, R13 ;  /* 0x000000994c0d7223 */ /* 0x000fca000000000d */
[----:B------:R0:W-:Y:S05]  /*4c00*/  @P3 STG.E desc[UR38][R4.64+0x1a0], R13 ;  /* 0x0001a00d04003986 */ /* 0x0001ea000c101926 */
[----:B------:R-:W-:Y:S05]  /*4c10*/  @!P1 BRA `(.L_x_137) ;  /* 0x0000000000049947 */ /* 0x000fea0003800000 */
[----:B------:R0:W5:Y:S02]  /*4c20*/  LDG.E.LTC128B R19, desc[UR38][R6.64+0x1a4] ;  /* 0x0001a42606137981 */ /* 0x000164000c1e1920 */
.L_x_137:
[----:B------:R-:W-:Y:S05]  /*4c30*/  BSYNC B1 ;  /* 0x0000000000017941 */ /* 0x000fea0003800000 */
.L_x_136:
[----:B-----5:R-:W-:Y:S01]  /*4c40*/  FMUL R2, R19, R152 ;  /* 0x0000009813027220 */ /* 0x020fe20000400000 */
[----:B------:R-:W-:Y:S01]  /*4c50*/  ISETP.GT.AND P2, PT, R3, 0x8, P2 ;  /* 0x000000080300780c */ /* 0x000fe20001744270 */
[----:B------:R-:W-:Y:S02]  /*4c60*/  BSSY B1, `(.L_x_138) ;  /* 0x0000005000017945 */ /* 0x000fe40003800000 */
[----:B------:R-:W-:-:S05]  /*4c70*/  FFMA R77, R77, R153, R2 ;  /* 0x000000994d4d7223 */ /* 0x000fca0000000002 */
[----:B------:R0:W-:Y:S05]  /*4c80*/  @P1 STG.E desc[UR38][R4.64+0x1a4], R77 ;  /* 0x0001a44d04001986 */ /* 0x0001ea000c101926 */
[----:B------:R-:W-:Y:S05]  /*4c90*/  @!P2 BRA `(.L_x_139) ;  /* 0x000000000004a947 */ /* 0x000fea0003800000 */
[----:B------:R0:W5:Y:S02]  /*4ca0*/  LDG.E.LTC128B R19, desc[UR38][R8.64+0x1a0] ;  /* 0x0001a02608137981 */ /* 0x000164000c1e1920 */
.L_x_139:
[----:B------:R-:W-:Y:S05]  /*4cb0*/  BSYNC B1 ;  /* 0x0000000000017941 */ /* 0x000fea0003800000 */
.L_x_138:
        /* <DEDUP_REMOVED lines=8> */
.L_x_141:
[----:B------:R-:W-:Y:S05]  /*4d40*/  BSYNC B1 ;  /* 0x0000000000017941 */ /* 0x000fea0003800000 */
.L_x_140:
        /* <DEDUP_REMOVED lines=8> */
.L_x_143:
[----:B------:R-:W-:Y:S05]  /*4dd0*/  BSYNC B1 ;  /* 0x0000000000017941 */ /* 0x000fea0003800000 */
.L_x_142:
[----:B0----5:R-:W-:Y:S01]  /*4de0*/  FMUL R13, R19, R152 ;  /* 0x00000098130d7220 */ /* 0x021fe20000400000 */
[----:B------:R-:W-:Y:S01]  /*4df0*/  ISETP.GT.AND P0, PT, R3, RZ, P2 ;  /* 0x000000ff0300720c */ /* 0x000fe20001704270 */
[----:B------:R-:W-:Y:S02]  /*4e00*/  BSSY B1, `(.L_x_144) ;  /* 0x0000005000017945 */ /* 0x000fe40003800000 */
[----:B------:R-:W-:-:S05]  /*4e10*/  FFMA R13, R80, R153, R13 ;  /* 0x00000099500d7223 */ /* 0x000fca000000000d */
[----:B------:R0:W-:Y:S05]  /*4e20*/  @P3 STG.E desc[UR38][R4.64+0x1c0], R13 ;  /* 0x0001c00d04003986 */ /* 0x0001ea000c101926 */
[----:B------:R-:W-:Y:S05]  /*4e30*/  @!P0 BRA `(.L_x_145) ;  /* 0x0000000000048947 */ /* 0x000fea0003800000 */
[----:B------:R0:W5:Y:S02]  /*4e40*/  LDG.E.LTC128B R19, desc[UR38][R6.64+0x1c4] ;  /* 0x0001c42606137981 */ /* 0x000164000c1e1920 */
.L_x_145:
[----:B------:R-:W-:Y:S05]  /*4e50*/  BSYNC B1 ;  /* 0x0000000000017941 */ /* 0x000fea0003800000 */
.L_x_144:
[----:B-----5:R-:W-:Y:S01]  /*4e60*/  FMUL R2, R19, R152 ;  /* 0x0000009813027220 */ /* 0x020fe20000400000 */
[----:B------:R-:W-:Y:S01]  /*4e70*/  ISETP.GT.AND P1, PT, R3, 0x8, P1 ;  /* 0x000000080300780c */ /* 0x000fe20000f24270 */
[----:B------:R-:W-:Y:S02]  /*4e80*/  BSSY B1, `(.L_x_146) ;  /* 0x0000005000017945 */ /* 0x000fe40003800000 */
[----:B------:R-:W-:-:S05]  /*4e90*/  FFMA R81, R81, R153, R2 ;  /* 0x0000009951517223 */ /* 0x000fca0000000002 */
[----:B------:R0:W-:Y:S05]  /*4ea0*/  @P0 STG.E desc[UR38][R4.64+0x1c4], R81 ;  /* 0x0001c45104000986 */ /* 0x0001ea000c101926 */
[----:B------:R-:W-:Y:S05]  /*4eb0*/  @!P1 BRA `(.L_x_147) ;  /* 0x0000000000049947 */ /* 0x000fea0003800000 */
[----:B------:R0:W5:Y:S02]  /*4ec0*/  LDG.E.LTC128B R19, desc[UR38][R8.64+0x1c0] ;  /* 0x0001c02608137981 */ /* 0x000164000c1e1920 */
.L_x_147:
[----:B------:R-:W-:Y:S05]  /*4ed0*/  BSYNC B1 ;  /* 0x0000000000017941 */ /* 0x000fea0003800000 */
.L_x_146:
        /* <DEDUP_REMOVED lines=8> */
.L_x_149:
[----:B------:R-:W-:Y:S05]  /*4f60*/  BSYNC B1 ;  /* 0x0000000000017941 */ /* 0x000fea0003800000 */
.L_x_148:
        /* <DEDUP_REMOVED lines=8> */
.L_x_151:
[----:B------:R-:W-:Y:S05]  /*4ff0*/  BSYNC B1 ;  /* 0x0000000000017941 */ /* 0x000fea0003800000 */
.L_x_150:
[----:B0----5:R-:W-:Y:S01]  /*5000*/  FMUL R13, R19, R152 ;  /* 0x00000098130d7220 */ /* 0x021fe20000400000 */
[----:B------:R-:W-:Y:S01]  /*5010*/  ISETP.GT.AND P2, PT, R3, RZ, P1 ;  /* 0x000000ff0300720c */ /* 0x000fe20000f44270 */
[----:B------:R-:W-:Y:S02]  /*5020*/  BSSY B1, `(.L_x_152) ;  /* 0x0000005000017945 */ /* 0x000fe40003800000 */
[----:B------:R-:W-:-:S05]  /*5030*/  FFMA R13, R84, R153, R13 ;  /* 0x00000099540d7223 */ /* 0x000fca000000000d */
[----:B------:R0:W-:Y:S05]  /*5040*/  @P3 STG.E desc[UR38][R4.64+0x1e0], R13 ;  /* 0x0001e00d04003986 */ /* 0x0001ea000c101926 */
[----:B------:R-:W-:Y:S05]  /*5050*/  @!P2 BRA `(.L_x_153) ;  /* 0x000000000004a947 */ /* 0x000fea0003800000 */
[----:B------:R0:W5:Y:S02]  /*5060*/  LDG.E.LTC128B R19, desc[UR38][R6.64+0x1e4] ;  /* 0x0001e42606137981 */ /* 0x000164000c1e1920 */
.L_x_153:
[----:B------:R-:W-:Y:S05]  /*5070*/  BSYNC B1 ;  /* 0x0000000000017941 */ /* 0x000fea0003800000 */
.L_x_152:
[----:B-----5:R-:W-:Y:S01]  /*5080*/  FMUL R2, R19, R152 ;  /* 0x0000009813027220 */ /* 0x020fe20000400000 */
[----:B------:R-:W-:Y:S01]  /*5090*/  ISETP.GT.AND P0, PT, R3, 0x8, P0 ;  /* 0x000000080300780c */ /* 0x000fe20000704270 */
[----:B------:R-:W-:Y:S02]  /*50a0*/  BSSY B1, `(.L_x_154) ;  /* 0x0000005000017945 */ /* 0x000fe40003800000 */
[----:B------:R-:W-:-:S05]  /*50b0*/  FFMA R85, R85, R153, R2 ;  /* 0x0000009955557223 */ /* 0x000fca0000000002 */
[----:B------:R0:W-:Y:S05]  /*50c0*/  @P2 STG.E desc[UR38][R4.64+0x1e4], R85 ;  /* 0x0001e45504002986 */ /* 0x0001ea000c101926 */
[----:B------:R-:W-:Y:S05]  /*50d0*/  @!P0 BRA `(.L_x_155) ;  /* 0x0000000000048947 */ /* 0x000fea0003800000 */
[----:B------:R0:W5:Y:S02]  /*50e0*/  LDG.E.LTC128B R19, desc[UR38][R8.64+0x1e0] ;  /* 0x0001e02608137981 */ /* 0x000164000c1e1920 */
.L_x_155:
[----:B------:R-:W-:Y:S05]  /*50f0*/  BSYNC B1 ;  /* 0x0000000000017941 */ /* 0x000fea0003800000 */
.L_x_154:
        /* <DEDUP_REMOVED lines=8> */
.L_x_157:
[----:B------:R-:W-:Y:S05]  /*5180*/  BSYNC B1 ;  /* 0x0000000000017941 */ /* 0x000fea0003800000 */
.L_x_156:
        /* <DEDUP_REMOVED lines=8> */
.L_x_159:
[----:B------:R-:W-:Y:S05]  /*5210*/  BSYNC B1 ;  /* 0x0000000000017941 */ /* 0x000fea0003800000 */
.L_x_158:
[----:B0----5:R-:W-:Y:S01]  /*5220*/  FMUL R13, R19, R152 ;  /* 0x00000098130d7220 */ /* 0x021fe20000400000 */
[----:B------:R-:W-:Y:S01]  /*5230*/  ISETP.GT.AND P1, PT, R3, RZ, P0 ;  /* 0x000000ff0300720c */ /* 0x000fe20000724270 */
[----:B------:R-:W-:Y:S02]  /*5240*/  BSSY B1, `(.L_x_160) ;  /* 0x0000005000017945 */ /* 0x000fe40003800000 */
[----:B------:R-:W-:-:S05]  /*5250*/  FFMA R13, R88, R153, R13 ;  /* 0x00000099580d7223 */ /* 0x000fca000000000d */
[----:B------:R0:W-:Y:S05]  /*5260*/  @P3 STG.E desc[UR38][R4.64+0x200], R13 ;  /* 0x0002000d04003986 */ /* 0x0001ea000c101926 */
[----:B------:R-:W-:Y:S05]  /*5270*/  @!P1 BRA `(.L_x_161) ;  /* 0x0000000000049947 */ /* 0x000fea0003800000 */
[----:B------:R0:W5:Y:S02]  /*5280*/  LDG.E.LTC128B R19, desc[UR38][R6.64+0x204] ;  /* 0x0002042606137981 */ /* 0x000164000c1e1920 */
.L_x_161:
[----:B------:R-:W-:Y:S05]  /*5290*/  BSYNC B1 ;  /* 0x0000000000017941 */ /* 0x000fea0003800000 */
.L_x_160:
[----:B-----5:R-:W-:Y:S01]  /*52a0*/  FMUL R2, R19, R152 ;  /* 0x0000009813027220 */ /* 0x020fe20000400000 */
[----:B------:R-:W-:Y:S01]  /*52b0*/  ISETP.GT.AND P2, PT, R3, 0x8, P2 ;  /* 0x000000080300780c */ /* 0x000fe20001744270 */
[----:B------:R-:W-:Y:S02]  /*52c0*/  BSSY B1, `(.L_x_162) ;  /* 0x0000005000017945 */ /* 0x000fe40003800000 */
[----:B------:R-:W-:-:S05]  /*52d0*/  FFMA R89, R89, R153, R2 ;  /* 0x0000009959597223 */ /* 0x000fca0000000002 */
[----:B------:R0:W-:Y:S05]  /*52e0*/  @P1 STG.E desc[UR38][R4.64+0x204], R89 ;  /* 0x0002045904001986 */ /* 0x0001ea000c101926 */
[----:B------:R-:W-:Y:S05]  /*52f0*/  @!P2 BRA `(.L_x_163) ;  /* 0x000000000004a947 */ /* 0x000fea0003800000 */
[----:B------:R0:W5:Y:S02]  /*5300*/  LDG.E.LTC128B R19, desc[UR38][R8.64+0x200] ;  /* 0x0002002608137981 */ /* 0x000164000c1e1920 */
.L_x_163:
[----:B------:R-:W-:Y:S05]  /*5310*/  BSYNC B1 ;  /* 0x0000000000017941 */ /* 0x000fea0003800000 */
.L_x_162:
        /* <DEDUP_REMOVED lines=8> */
.L_x_165:
[----:B------:R-:W-:Y:S05]  /*53a0*/  BSYNC B1 ;  /* 0x0000000000017941 */ /* 0x000fea0003800000 */
.L_x_164:
        /* <DEDUP_REMOVED lines=8> */
.L_x_167:
[----:B------:R-:W-:Y:S05]  /*5430*/  BSYNC B1 ;  /* 0x0000000000017941 */ /* 0x000fea0003800000 */
.L_x_166:
[----:B0----5:R-:W-:Y:S01]  /*5440*/  FMUL R13, R19, R152 ;  /* 0x00000098130d7220 */ /* 0x021fe20000400000 */
[----:B------:R-:W-:Y:S01]  /*5450*/  ISETP.GT.AND P0, PT, R3, RZ, P2 ;  /* 0x000000ff0300720c */ /* 0x000fe20001704270 */
[----:B------:R-:W-:Y:S02]  /*5460*/  BSSY B1, `(.L_x_168) ;  /* 0x0000005000017945 */ /* 0x000fe40003800000 */
[----:B------:R-:W-:-:S05]  /*5470*/  FFMA R13, R92, R153, R13 ;  /* 0x000000995c0d7223 */ /* 0x000fca000000000d */
[----:B------:R0:W-:Y:S05]  /*5480*/  @P3 STG.E desc[UR38][R4.64+0x220], R13 ;  /* 0x0002200d04003986 */ /* 0x0001ea000c101926 */
[----:B------:R-:W-:Y:S05]  /*5490*/  @!P0 BRA `(.L_x_169) ;  /* 0x0000000000048947 */ /* 0x000fea0003800000 */
[----:B------:R0:W5:Y:S02]  /*54a0*/  LDG.E.LTC128B R19, desc[UR38][R6.64+0x224] ;  /* 0x0002242606137981 */ /* 0x000164000c1e1920 */
.L_x_169:
[----:B------:R-:W-:Y:S05]  /*54b0*/  BSYNC B1 ;  /* 0x0000000000017941 */ /* 0x000fea0003800000 */
.L_x_168:
[----:B-----5:R-:W-:Y:S01]  /*54c0*/  FMUL R2, R19, R152 ;  /* 0x0000009813027220 */ /* 0x020fe20000400000 */
[----:B------:R-:W-:Y:S01]  /*54d0*/  ISETP.GT.AND P1, PT, R3, 0x8, P1 ;  /* 0x000000080300780c */ /* 0x000fe20000f24270 */
[----:B------:R-:W-:Y:S02]  /*54e0*/  BSSY B1, `(.L_x_170) ;  /* 0x0000005000017945 */ /* 0x000fe40003800000 */
[----:B------:R-:W-:-:S05]  /*54f0*/  FFMA R93, R93, R153, R2 ;  /* 0x000000995d5d7223 */ /* 0x000fca0000000002 */
[----:B------:R0:W-:Y:S05]  /*5500*/  @P0 STG.E desc[UR38][R4.64+0x224], R93 ;  /* 0x0002245d04000986 */ /* 0x0001ea000c101926 */
[----:B------:R-:W-:Y:S05]  /*5510*/  @!P1 BRA `(.L_x_171) ;  /* 0x0000000000049947 */ /* 0x000fea0003800000 */
[----:B------:R0:W5:Y:S02]  /*5520*/  LDG.E.LTC128B R19, desc[UR38][R8.64+0x220] ;  /* 0x0002202608137981 */ /* 0x000164000c1e1920 */
.L_x_171:
[----:B------:R-:W-:Y:S05]  /*5530*/  BSYNC B1 ;  /* 0x0000000000017941 */ /* 0x000fea0003800000 */
.L_x_170:
        /* <DEDUP_REMOVED lines=8> */
.L_x_173:
[----:B------:R-:W-:Y:S05]  /*55c0*/  BSYNC B1 ;  /* 0x0000000000017941 */ /* 0x000fea0003800000 */
.L_x_172:
        /* <DEDUP_REMOVED lines=8> */
.L_x_175:
[----:B------:R-:W-:Y:S05]  /*5650*/  BSYNC B1 ;  /* 0x0000000000017941 */ /* 0x000fea0003800000 */
.L_x_174:
[----:B0----5:R-:W-:Y:S01]  /*5660*/  FMUL R13, R19, R152 ;  /* 0x00000098130d7220 */ /* 0x021fe20000400000 */
[----:B------:R-:W-:Y:S01]  /*5670*/  ISETP.GT.AND P2, PT, R3, RZ, P1 ;  /* 0x000000ff0300720c */ /* 0x000fe20000f44270 */
[----:B------:R-:W-:Y:S02]  /*5680*/  BSSY B1, `(.L_x_176) ;  /* 0x0000005000017945 */ /* 0x000fe40003800000 */
[----:B------:R-:W-:-:S05]  /*5690*/  FFMA R13, R96, R153, R13 ;  /* 0x00000099600d7223 */ /* 0x000fca000000000d */
[----:B------:R0:W-:Y:S05]  /*56a0*/  @P3 STG.E desc[UR38][R4.64+0x240], R13 ;  /* 0x0002400d04003986 */ /* 0x0001ea000c101926 */
[----:B------:R-:W-:Y:S05]  /*56b0*/  @!P2 BRA `(.L_x_177) ;  /* 0x000000000004a947 */ /* 0x000fea0003800000 */
[----:B------:R0:W5:Y:S02]  /*56c0*/  LDG.E.LTC128B R19, desc[UR38][R6.64+0x244] ;  /* 0x0002442606137981 */ /* 0x000164000c1e1920 */
.L_x_177:
[----:B------:R-:W-:Y:S05]  /*56d0*/  BSYNC B1 ;  /* 0x0000000000017941 */ /* 0x000fea0003800000 */
.L_x_176:
[----:B-----5:R-:W-:Y:S01]  /*56e0*/  FMUL R2, R19, R152 ;  /* 0x0000009813027220 */ /* 0x020fe20000400000 */
[----:B------:R-:W-:Y:S01]  /*56f0*/  ISETP.GT.AND P0, PT, R3, 0x8, P0 ;  /* 0x000000080300780c */ /* 0x000fe20000704270 */
[----:B------:R-:W-:Y:S02]  /*5700*/  BSSY B1, `(.L_x_178) ;  /* 0x0000005000017945 */ /* 0x000fe40003800000 */
[----:B------:R-:W-:-:S05]  /*5710*/  FFMA R97, R97, R153, R2 ;  /* 0x0000009961617223 */ /* 0x000fca0000000002 */
[----:B------:R0:W-:Y:S05]  /*5720*/  @P2 STG.E desc[UR38][R4.64+0x244], R97 ;  /* 0x0002446104002986 */ /* 0x0001ea000c101926 */
[----:B------:R-:W-:Y:S05]  /*5730*/  @!P0 BRA `(.L_x_179) ;  /* 0x0000000000048947 */ /* 0x000fea0003800000 */
[----:B------:R0:W5:Y:S02]  /*5740*/  LDG.E.LTC128B R19, desc[UR38][R8.64+0x240] ;  /* 0x0002402608137981 */ /* 0x000164000c1e1920 */
.L_x_179:
[----:B------:R-:W-:Y:S05]  /*5750*/  BSYNC B1 ;  /* 0x0000000000017941 */ /* 0x000fea0003800000 */
.L_x_178:
        /* <DEDUP_REMOVED lines=8> */
.L_x_181:
[----:B------:R-:W-:Y:S05]  /*57e0*/  BSYNC B1 ;  /* 0x0000000000017941 */ /* 0x000fea0003800000 */
.L_x_180:
        /* <DEDUP_REMOVED lines=8> */
.L_x_183:
[----:B------:R-:W-:Y:S05]  /*5870*/  BSYNC B1 ;  /* 0x0000000000017941 */ /* 0x000fea0003800000 */
.L_x_182:
[----:B0----5:R-:W-:Y:S01]  /*5880*/  FMUL R13, R19, R152 ;  /* 0x00000098130d7220 */ /* 0x021fe20000400000 */
[----:B------:R-:W-:Y:S01]  /*5890*/  ISETP.GT.AND P1, PT, R3, RZ, P0 ;  /* 0x000000ff0300720c */ /* 0x000fe20000724270 */
[----:B------:R-:W-:Y:S02]  /*58a0*/  BSSY B1, `(.L_x_184) ;  /* 0x0000005000017945 */ /* 0x000fe40003800000 */
[----:B------:R-:W-:-:S05]  /*58b0*/  FFMA R13, R100, R153, R13 ;  /* 0x00000099640d7223 */ /* 0x000fca000000000d */
[----:B------:R0:W-:Y:S05]  /*58c0*/  @P3 STG.E desc[UR38][R4.64+0x260], R13 ;  /* 0x0002600d04003986 */ /* 0x0001ea000c101926 */
[----:B------:R-:W-:Y:S05]  /*58d0*/  @!P1 BRA `(.L_x_185) ;  /* 0x0000000000049947 */ /* 0x000fea0003800000 */
[----:B------:R0:W5:Y:S02]  /*58e0*/  LDG.E.LTC128B R19, desc[UR38][R6.64+0x264] ;  /* 0x0002642606137981 */ /* 0x000164000c1e1920 */
.L_x_185:
[----:B------:R-:W-:Y:S05]  /*58f0*/  BSYNC B1 ;  /* 0x0000000000017941 */ /* 0x000fea0003800000 */
.L_x_184:
[----:B-----5:R-:W-:Y:S01]  /*5900*/  FMUL R2, R19, R152 ;  /* 0x0000009813027220 */ /* 0x020fe20000400000 */
[----:B------:R-:W-:Y:S01]  /*5910*/  ISETP.GT.AND P2, PT, R3, 0x8, P2 ;  /* 0x000000080300780c */ /* 0x000fe20001744270 */
[----:B------:R-:W-:Y:S02]  /*5920*/  BSSY B1, `(.L_x_186) ;  /* 0x0000005000017945 */ /* 0x000fe40003800000 */
[----:B------:R-:W-:-:S05]  /*5930*/  FFMA R101, R101, R153, R2 ;  /* 0x0000009965657223 */ /* 0x000fca0000000002 */
[----:B------:R0:W-:Y:S05]  /*5940*/  @P1 STG.E desc[UR38][R4.64+0x264], R101 ;  /* 0x0002646504001986 */ /* 0x0001ea000c101926 */
[----:B------:R-:W-:Y:S05]  /*5950*/  @!P2 BRA `(.L_x_187) ;  /* 0x000000000004a947 */ /* 0x000fea0003800000 */
[----:B------:R0:W5:Y:S02]  /*5960*/  LDG.E.LTC128B R19, desc[UR38][R8.64+0x260] ;  /* 0x0002602608137981 */ /* 0x000164000c1e1920 */
.L_x_187:
[----:B------:R-:W-:Y:S05]  /*5970*/  BSYNC B1 ;  /* 0x0000000000017941 */ /* 0x000fea0003800000 */
.L_x_186:
        /* <DEDUP_REMOVED lines=8> */
.L_x_189:
[----:B------:R-:W-:Y:S05]  /*5a00*/  BSYNC B1 ;  /* 0x0000000000017941 */ /* 0x000fea0003800000 */
.L_x_188:
        /* <DEDUP_REMOVED lines=8> */
.L_x_191:
[----:B------:R-:W-:Y:S05]  /*5a90*/  BSYNC B1 ;  /* 0x0000000000017941 */ /* 0x000fea0003800000 */
.L_x_190:
[----:B0----5:R-:W-:Y:S01]  /*5aa0*/  FMUL R13, R19, R152 ;  /* 0x00000098130d7220 */ /* 0x021fe20000400000 */
[----:B------:R-:W-:Y:S01]  /*5ab0*/  ISETP.GT.AND P0, PT, R3, RZ, P2 ;  /* 0x000000ff0300720c */ /* 0x000fe20001704270 */
[----:B------:R-:W-:Y:S02]  /*5ac0*/  BSSY B1, `(.L_x_192) ;  /* 0x0000005000017945 */ /* 0x000fe40003800000 */
[----:B------:R-:W-:-:S05]  /*5ad0*/  FFMA R13, R104, R153, R13 ;  /* 0x00000099680d7223 */ /* 0x000fca000000000d */
[----:B------:R0:W-:Y:S05]  /*5ae0*/  @P3 STG.E desc[UR38][R4.64+0x280], R13 ;  /* 0x0002800d04003986 */ /* 0x0001ea000c101926 */
[----:B------:R-:W-:Y:S05]  /*5af0*/  @!P0 BRA `(.L_x_193) ;  /* 0x0000000000048947 */ /* 0x000fea0003800000 */
[----:B------:R0:W5:Y:S02]  /*5b00*/  LDG.E.LTC128B R19, desc[UR38][R6.64+0x284] ;  /* 0x0002842606137981 */ /* 0x000164000c1e1920 */
.L_x_193:
[----:B------:R-:W-:Y:S05]  /*5b10*/  BSYNC B1 ;  /* 0x0000000000017941 */ /* 0x000fea0003800000 */
.L_x_192:
[----:B-----5:R-:W-:Y:S01]  /*5b20*/  FMUL R2, R19, R152 ;  /* 0x0000009813027220 */ /* 0x020fe20000400000 */
[----:B------:R-:W-:Y:S01]  /*5b30*/  ISETP.GT.AND P1, PT, R3, 0x8, P1 ;  /* 0x000000080300780c */ /* 0x000fe20000f24270 */
[----:B------:R-:W-:Y:S02]  /*5b40*/  BSSY B1, `(.L_x_194) ;  /* 0x0000005000017945 */ /* 0x000fe40003800000 */
[----:B------:R-:W-:-:S05]  /*5b50*/  FFMA R105, R105, R153, R2 ;  /* 0x0000009969697223 */ /* 0x000fca0000000002 */
[----:B------:R0:W-:Y:S05]  /*5b60*/  @P0 STG.E desc[UR38][R4.64+0x284], R105 ;  /* 0x0002846904000986 */ /* 0x0001ea000c101926 */
[----:B------:R-:W-:Y:S05]  /*5b70*/  @!P1 BRA `(.L_x_195) ;  /* 0x0000000000049947 */ /* 0x000fea0003800000 */
[----:B------:R0:W5:Y:S02]  /*5b80*/  LDG.E.LTC128B R19, desc[UR38][R8.64+0x280] ;  /* 0x0002802608137981 */ /* 0x000164000c1e1920 */
.L_x_195:
[----:B------:R-:W-:Y:S05]  /*5b90*/  BSYNC B1 ;  /* 0x0000000000017941 */ /* 0x000fea0003800000 */
.L_x_194:
        /* <DEDUP_REMOVED lines=8> */
.L_x_197:
[----:B------:R-:W-:Y:S05]  /*5c20*/  BSYNC B1 ;  /* 0x0000000000017941 */ /* 0x000fea0003800000 */
.L_x_196:
        /* <DEDUP_REMOVED lines=8> */
.L_x_199:
[----:B------:R-:W-:Y:S05]  /*5cb0*/  BSYNC B1 ;  /* 0x0000000000017941 */ /* 0x000fea0003800000 */
.L_x_198:
[----:B0----5:R-:W-:Y:S01]  /*5cc0*/  FMUL R13, R19, R152 ;  /* 0x00000098130d7220 */ /* 0x021fe20000400000 */
[----:B------:R-:W-:Y:S01]  /*5cd0*/  ISETP.GT.AND P2, PT, R3, RZ, P1 ;  /* 0x000000ff0300720c */ /* 0x000fe20000f44270 */
[----:B------:R-:W-:Y:S02]  /*5ce0*/  BSSY B1, `(.L_x_200) ;  /* 0x0000005000017945 */ /* 0x000fe40003800000 */
[----:B------:R-:W-:-:S05]  /*5cf0*/  FFMA R13, R108, R153, R13 ;  /* 0x000000996c0d7223 */ /* 0x000fca000000000d */
[----:B------:R0:W-:Y:S05]  /*5d00*/  @P3 STG.E desc[UR38][R4.64+0x2a0], R13 ;  /* 0x0002a00d04003986 */ /* 0x0001ea000c101926 */
[----:B------:R-:W-:Y:S05]  /*5d10*/  @!P2 BRA `(.L_x_201) ;  /* 0x000000000004a947 */ /* 0x000fea0003800000 */
[----:B------:R0:W5:Y:S02]  /*5d20*/  LDG.E.LTC128B R19, desc[UR38][R6.64+0x2a4] ;  /* 0x0002a42606137981 */ /* 0x000164000c1e1920 */
.L_x_201:
[----:B------:R-:W-:Y:S05]  /*5d30*/  BSYNC B1 ;  /* 0x0000000000017941 */ /* 0x000fea0003800000 */
.L_x_200:
[----:B-----5:R-:W-:Y:S01]  /*5d40*/  FMUL R2, R19, R152 ;  /* 0x0000009813027220 */ /* 0x020fe20000400000 */
[----:B------:R-:W-:Y:S01]  /*5d50*/  ISETP.GT.AND P0, PT, R3, 0x8, P0 ;  /* 0x000000080300780c */ /* 0x000fe20000704270 */
[----:B------:R-:W-:Y:S02]  /*5d60*/  BSSY B1, `(.L_x_202) ;  /* 0x0000005000017945 */ /* 0x000fe40003800000 */
[----:B------:R-:W-:-:S05]  /*5d70*/  FFMA R109, R109, R153, R2 ;  /* 0x000000996d6d7223 */ /* 0x000fca0000000002 */
[----:B------:R0:W-:Y:S05]  /*5d80*/  @P2 STG.E desc[UR38][R4.64+0x2a4], R109 ;  /* 0x0002a46d04002986 */ /* 0x0001ea000c101926 */
[----:B------:R-:W-:Y:S05]  /*5d90*/  @!P0 BRA `(.L_x_203) ;  /* 0x0000000000048947 */ /* 0x000fea0003800000 */
[----:B------:R0:W5:Y:S02]  /*5da0*/  LDG.E.LTC128B R19, desc[UR38][R8.64+0x2a0] ;  /* 0x0002a02608137981 */ /* 0x000164000c1e1920 */
.L_x_203:
[----:B------:R-:W-:Y:S05]  /*5db0*/  BSYNC B1 ;  /* 0x0000000000017941 */ /* 0x000fea0003800000 */
.L_x_202:
        /* <DEDUP_REMOVED lines=8> */
.L_x_205:
[----:B------:R-:W-:Y:S05]  /*5e40*/  BSYNC B1 ;  /* 0x0000000000017941 */ /* 0x000fea0003800000 */
.L_x_204:
        /* <DEDUP_REMOVED lines=8> */
.L_x_207:
[----:B------:R-:W-:Y:S05]  /*5ed0*/  BSYNC B1 ;  /* 0x0000000000017941 */ /* 0x000fea0003800000 */
.L_x_206:
[----:B0----5:R-:W-:Y:S01]  /*5ee0*/  FMUL R13, R19, R152 ;  /* 0x00000098130d7220 */ /* 0x021fe20000400000 */
[----:B------:R-:W-:Y:S01]  /*5ef0*/  ISETP.GT.AND P1, PT, R3, RZ, P0 ;  /* 0x000000ff0300720c */ /* 0x000fe20000724270 */
[----:B------:R-:W-:Y:S02]  /*5f00*/  BSSY B1, `(.L_x_208) ;  /* 0x0000005000017945 */ /* 0x000fe40003800000 */
[----:B------:R-:W-:-:S05]  /*5f10*/  FFMA R13, R112, R153, R13 ;  /* 0x00000099700d7223 */ /* 0x000fca000000000d */
[----:B------:R0:W-:Y:S05]  /*5f20*/  @P3 STG.E desc[UR38][R4.64+0x2c0], R13 ;  /* 0x0002c00d04003986 */ /* 0x0001ea000c101926 */
[----:B------:R-:W-:Y:S05]  /*5f30*/  @!P1 BRA `(.L_x_209) ;  /* 0x0000000000049947 */ /* 0x000fea0003800000 */
[----:B------:R0:W5:Y:S02]  /*5f40*/  LDG.E.LTC128B R19, desc[UR38][R6.64+0x2c4] ;  /* 0x0002c42606137981 */ /* 0x000164000c1e1920 */
.L_x_209:
[----:B------:R-:W-:Y:S05]  /*5f50*/  BSYNC B1 ;  /* 0x0000000000017941 */ /* 0x000fea0003800000 */
.L_x_208:
[----:B-----5:R-:W-:Y:S01]  /*5f60*/  FMUL R2, R19, R152 ;  /* 0x0000009813027220 */ /* 0x020fe20000400000 */
[----:B------:R-:W-:Y:S01]  /*5f70*/  ISETP.GT.AND P2, PT, R3, 0x8, P2 ;  /* 0x000000080300780c */ /* 0x000fe20001744270 */
[----:B------:R-:W-:Y:S02]  /*5f80*/  BSSY B1, `(.L_x_210) ;  /* 0x0000005000017945 */ /* 0x000fe40003800000 */
[----:B------:R-:W-:-:S05]  /*5f90*/  FFMA R113, R113, R153, R2 ;  /* 0x0000009971717223 */ /* 0x000fca0000000002 */
[----:B------:R0:W-:Y:S05]  /*5fa0*/  @P1 STG.E desc[UR38][R4.64+0x2c4], R113 ;  /* 0x0002c47104001986 */ /* 0x0001ea000c101926 */
[----:B------:R-:W-:Y:S05]  /*5fb0*/  @!P2 BRA `(.L_x_211) ;  /* 0x000000000004a947 */ /* 0x000fea0003800000 */
[----:B------:R0:W5:Y:S02]  /*5fc0*/  LDG.E.LTC128B R19, desc[UR38][R8.64+0x2c0] ;  /* 0x0002c02608137981 */ /* 0x000164000c1e1920 */
.L_x_211:
[----:B------:R-:W-:Y:S05]  /*5fd0*/  BSYNC B1 ;  /* 0x0000000000017941 */ /* 0x000fea0003800000 */
.L_x_210:
        /* <DEDUP_REMOVED lines=8> */
.L_x_213:
[----:B------:R-:W-:Y:S05]  /*6060*/  BSYNC B1 ;  /* 0x0000000000017941 */ /* 0x000fea0003800000 */
.L_x_212:
        /* <DEDUP_REMOVED lines=8> */
.L_x_215:
[----:B------:R-:W-:Y:S05]  /*60f0*/  BSYNC B1 ;  /* 0x0000000000017941 */ /* 0x000fea0003800000 */
.L_x_214:
[----:B0----5:R-:W-:Y:S01]  /*6100*/  FMUL R13, R19, R152 ;  /* 0x00000098130d7220 */ /* 0x021fe20000400000 */
[----:B------:R-:W-:Y:S01]  /*6110*/  ISETP.GT.AND P0, PT, R3, RZ, P2 ;  /* 0x000000ff0300720c */ /* 0x000fe20001704270 */
[----:B------:R-:W-:Y:S02]  /*6120*/  BSSY B1, `(.L_x_216) ;  /* 0x0000005000017945 */ /* 0x000fe40003800000 */
[----:B------:R-:W-:-:S05]  /*6130*/  FFMA R13, R116, R153, R13 ;  /* 0x00000099740d7223 */ /* 0x000fca000000000d */
[----:B------:R0:W-:Y:S05]  /*6140*/  @P3 STG.E desc[UR38][R4.64+0x2e0], R13 ;  /* 0x0002e00d04003986 */ /* 0x0001ea000c101926 */
[----:B------:R-:W-:Y:S05]  /*6150*/  @!P0 BRA `(.L_x_217) ;  /* 0x0000000000048947 */ /* 0x000fea0003800000 */
[----:B------:R0:W5:Y:S02]  /*6160*/  LDG.E.LTC128B R19, desc[UR38][R6.64+0x2e4] ;  /* 0x0002e42606137981 */ /* 0x000164000c1e1920 */
.L_x_217:
[----:B------:R-:W-:Y:S05]  /*6170*/  BSYNC B1 ;  /* 0x0000000000017941 */ /* 0x000fea0003800000 */
.L_x_216:
[----:B-----5:R-:W-:Y:S01]  /*6180*/  FMUL R2, R19, R152 ;  /* 0x0000009813027220 */ /* 0x020fe20000400000 */
[----:B------:R-:W-:Y:S01]  /*6190*/  ISETP.GT.AND P1, PT, R3, 0x8, P1 ;  /* 0x000000080300780c */ /* 0x000fe20000f24270 */
[----:B------:R-:W-:Y:S02]  /*61a0*/  BSSY B1, `(.L_x_218) ;  /* 0x0000005000017945 */ /* 0x000fe40003800000 */
[----:B------:R-:W-:-:S05]  /*61b0*/  FFMA R117, R117, R153, R2 ;  /* 0x0000009975757223 */ /* 0x000fca0000000002 */
[----:B------:R0:W-:Y:S05]  /*61c0*/  @P0 STG.E desc[UR38][R4.64+0x2e4], R117 ;  /* 0x0002e47504000986 */ /* 0x0001ea000c101926 */
[----:B------:R-:W-:Y:S05]  /*61d0*/  @!P1 BRA `(.L_x_219) ;  /* 0x0000000000049947 */ /* 0x000fea0003800000 */
[----:B------:R0:W5:Y:S02]  /*61e0*/  LDG.E.LTC128B R19, desc[UR38][R8.64+0x2e0] ;  /* 0x0002e02608137981 */ /* 0x000164000c1e1920 */
.L_x_219:
[----:B------:R-:W-:Y:S05]  /*61f0*/  BSYNC B1 ;  /* 0x0000000000017941 */ /* 0x000fea0003800000 */
.L_x_218:
        /* <DEDUP_REMOVED lines=8> */
.L_x_221:
[----:B------:R-:W-:Y:S05]  /*6280*/  BSYNC B1 ;  /* 0x0000000000017941 */ /* 0x000fea0003800000 */
.L_x_220:
        /* <DEDUP_REMOVED lines=8> */
.L_x_223:
[----:B------:R-:W-:Y:S05]  /*6310*/  BSYNC B1 ;  /* 0x0000000000017941 */ /* 0x000fea0003800000 */
.L_x_222:
[----:B0----5:R-:W-:Y:S01]  /*6320*/  FMUL R13, R19, R152 ;  /* 0x00000098130d7220 */ /* 0x021fe20000400000 */
[----:B------:R-:W-:Y:S01]  /*6330*/  ISETP.GT.AND P2, PT, R3, RZ, P1 ;  /* 0x000000ff0300720c */ /* 0x000fe20000f44270 */
[----:B------:R-:W-:Y:S02]  /*6340*/  BSSY B1, `(.L_x_224) ;  /* 0x0000005000017945 */ /* 0x000fe40003800000 */
[----:B------:R-:W-:-:S05]  /*6350*/  FFMA R13, R120, R153, R13 ;  /* 0x00000099780d7223 */ /* 0x000fca000000000d */
[----:B------:R0:W-:Y:S05]  /*6360*/  @P3 STG.E desc[UR38][R4.64+0x300], R13 ;  /* 0x0003000d04003986 */ /* 0x0001ea000c101926 */
[----:B------:R-:W-:Y:S05]  /*6370*/  @!P2 BRA `(.L_x_225) ;  /* 0x000000000004a947 */ /* 0x000fea0003800000 */
[----:B------:R0:W5:Y:S02]  /*6380*/  LDG.E.LTC128B R19, desc[UR38][R6.64+0x304] ;  /* 0x0003042606137981 */ /* 0x000164000c1e1920 */
.L_x_225:
[----:B------:R-:W-:Y:S05]  /*6390*/  BSYNC B1 ;  /* 0x0000000000017941 */ /* 0x000fea0003800000 */
.L_x_224:
[----:B-----5:R-:W-:Y:S01]  /*63a0*/  FMUL R2, R19, R152 ;  /* 0x0000009813027220 */ /* 0x020fe20000400000 */
[----:B------:R-:W-:Y:S01]  /*63b0*/  ISETP.GT.AND P0, PT, R3, 0x8, P0 ;  /* 0x000000080300780c */ /* 0x000fe20000704270 */
[----:B------:R-:W-:Y:S02]  /*63c0*/  BSSY B1, `(.L_x_226) ;  /* 0x0000005000017945 */ /* 0x000fe40003800000 */
[----:B------:R-:W-:-:S05]  /*63d0*/  FFMA R121, R121, R153, R2 ;  /* 0x0000009979797223 */ /* 0x000fca0000000002 */
[----:B------:R0:W-:Y:S05]  /*63e0*/  @P2 STG.E desc[UR38][R4.64+0x304], R121 ;  /* 0x0003047904002986 */ /* 0x0001ea000c101926 */
[----:B------:R-:W-:Y:S05]  /*63f0*/  @!P0 BRA `(.L_x_227) ;  /* 0x0000000000048947 */ /* 0x000fea0003800000 */
[----:B------:R0:W5:Y:S02]  /*6400*/  LDG.E.LTC128B R19, desc[UR38][R8.64+0x300] ;  /* 0x0003002608137981 */ /* 0x000164000c1e1920 */
.L_x_227:
[----:B------:R-:W-:Y:S05]  /*6410*/  BSYNC B1 ;  /* 0x0000000000017941 */ /* 0x000fea0003800000 */
.L_x_226:
        /* <DEDUP_REMOVED lines=8> */
.L_x_229:
[----:B------:R-:W-:Y:S05]  /*64a0*/  BSYNC B1 ;  /* 0x0000000000017941 */ /* 0x000fea0003800000 */
.L_x_228:
        /* <DEDUP_REMOVED lines=8> */
.L_x_231:
[----:B------:R-:W-:Y:S05]  /*6530*/  BSYNC B1 ;  /* 0x0000000000017941 */ /* 0x000fea0003800000 */
.L_x_230:
[----:B0----5:R-:W-:Y:S01]  /*6540*/  FMUL R13, R19, R152 ;  /* 0x00000098130d7220 */ /* 0x021fe20000400000 */
[----:B------:R-:W-:Y:S01]  /*6550*/  ISETP.GT.AND P1, PT, R3, RZ, P0 ;  /* 0x000000ff0300720c */ /* 0x000fe20000724270 */
[----:B------:R-:W-:Y:S02]  /*6560*/  BSSY B1, `(.L_x_232) ;  /* 0x0000005000017945 */ /* 0x000fe40003800000 */
[----:B------:R-:W-:-:S05]  /*6570*/  FFMA R13, R124, R153, R13 ;  /* 0x000000997c0d7223 */ /* 0x000fca000000000d */
[----:B------:R0:W-:Y:S05]  /*6580*/  @P3 STG.E desc[UR38][R4.64+0x320], R13 ;  /* 0x0003200d04003986 */ /* 0x0001ea000c101926 */
[----:B------:R-:W-:Y:S05]  /*6590*/  @!P1 BRA `(.L_x_233) ;  /* 0x0000000000049947 */ /* 0x000fea0003800000 */
[----:B------:R0:W5:Y:S02]  /*65a0*/  LDG.E.LTC128B R19, desc[UR38][R6.64+0x324] ;  /* 0x0003242606137981 */ /* 0x000164000c1e1920 */
.L_x_233:
[----:B------:R-:W-:Y:S05]  /*65b0*/  BSYNC B1 ;  /* 0x0000000000017941 */ /* 0x000fea0003800000 */
.L_x_232:
[----:B-----5:R-:W-:Y:S01]  /*65c0*/  FMUL R2, R19, R152 ;  /* 0x0000009813027220 */ /* 0x020fe20000400000 */
[----:B------:R-:W-:Y:S01]  /*65d0*/  ISETP.GT.AND P2, PT, R3, 0x8, P2 ;  /* 0x000000080300780c */ /* 0x000fe20001744270 */
[----:B------:R-:W-:Y:S02]  /*65e0*/  BSSY B1, `(.L_x_234) ;  /* 0x0000005000017945 */ /* 0x000fe40003800000 */
[----:B------:R-:W-:-:S05]  /*65f0*/  FFMA R125, R125, R153, R2 ;  /* 0x000000997d7d7223 */ /* 0x000fca0000000002 */
[----:B------:R0:W-:Y:S05]  /*6600*/  @P1 STG.E desc[UR38][R4.64+0x324], R125 ;  /* 0x0003247d04001986 */ /* 0x0001ea000c101926 */
[----:B------:R-:W-:Y:S05]  /*6610*/  @!P2 BRA `(.L_x_235) ;  /* 0x000000000004a947 */ /* 0x000fea0003800000 */
[----:B------:R0:W5:Y:S02]  /*6620*/  LDG.E.LTC128B R19, desc[UR38][R8.64+0x320] ;  /* 0x0003202608137981 */ /* 0x000164000c1e1920 */
.L_x_235:
[----:B------:R-:W-:Y:S05]  /*6630*/  BSYNC B1 ;  /* 0x0000000000017941 */ /* 0x000fea0003800000 */
.L_x_234:
        /* <DEDUP_REMOVED lines=8> */
.L_x_237:
[----:B------:R-:W-:Y:S05]  /*66c0*/  BSYNC B1 ;  /* 0x0000000000017941 */ /* 0x000fea0003800000 */
.L_x_236:
        /* <DEDUP_REMOVED lines=8> */
.L_x_239:
[----:B------:R-:W-:Y:S05]  /*6750*/  BSYNC B1 ;  /* 0x0000000000017941 */ /* 0x000fea0003800000 */
.L_x_238:
[----:B0----5:R-:W-:Y:S01]  /*6760*/  FMUL R13, R19, R152 ;  /* 0x00000098130d7220 */ /* 0x021fe20000400000 */
[----:B------:R-:W-:Y:S01]  /*6770*/  ISETP.GT.AND P0, PT, R3, RZ, P2 ;  /* 0x000000ff0300720c */ /* 0x000fe20001704270 */
[----:B------:R-:W-:Y:S02]  /*6780*/  BSSY B1, `(.L_x_240) ;  /* 0x0000005000017945 */ /* 0x000fe40003800000 */
[----:B------:R-:W-:-:S05]  /*6790*/  FFMA R13, R128, R153, R13 ;  /* 0x00000099800d7223 */ /* 0x000fca000000000d */
[----:B------:R0:W-:Y:S05]  /*67a0*/  @P3 STG.E desc[UR38][R4.64+0x340], R13 ;  /* 0x0003400d04003986 */ /* 0x0001ea000c101926 */
[----:B------:R-:W-:Y:S05]  /*67b0*/  @!P0 BRA `(.L_x_241) ;  /* 0x0000000000048947 */ /* 0x000fea0003800000 */
[----:B------:R0:W5:Y:S02]  /*67c0*/  LDG.E.LTC128B R19, desc[UR38][R6.64+0x344] ;  /* 0x0003442606137981 */ /* 0x000164000c1e1920 */
.L_x_241:
[----:B------:R-:W-:Y:S05]  /*67d0*/  BSYNC B1 ;  /* 0x0000000000017941 */ /* 0x000fea0003800000 */
.L_x_240:
[----:B-----5:R-:W-:Y:S01]  /*67e0*/  FMUL R2, R19, R152 ;  /* 0x0000009813027220 */ /* 0x020fe20000400000 */
[----:B------:R-:W-:Y:S01]  /*67f0*/  ISETP.GT.AND P1, PT, R3, 0x8, P1 ;  /* 0x000000080300780c */ /* 0x000fe20000f24270 */
[----:B------:R-:W-:Y:S02]  /*6800*/  BSSY B1, `(.L_x_242) ;  /* 0x0000005000017945 */ /* 0x000fe40003800000 */
[----:B------:R-:W-:-:S05]  /*6810*/  FFMA R129, R129, R153, R2 ;  /* 0x0000009981817223 */ /* 0x000fca0000000002 */
[----:B------:R0:W-:Y:S05]  /*6820*/  @P0 STG.E desc[UR38][R4.64+0x344], R129 ;  /* 0x0003448104000986 */ /* 0x0001ea000c101926 */
[----:B------:R-:W-:Y:S05]  /*6830*/  @!P1 BRA `(.L_x_243) ;  /* 0x0000000000049947 */ /* 0x000fea0003800000 */
[----:B------:R0:W5:Y:S02]  /*6840*/  LDG.E.LTC128B R19, desc[UR38][R8.64+0x340] ;  /* 0x0003402608137981 */ /* 0x000164000c1e1920 */
.L_x_243:
[----:B------:R-:W-:Y:S05]  /*6850*/  BSYNC B1 ;  /* 0x0000000000017941 */ /* 0x000fea0003800000 */
.L_x_242:
        /* <DEDUP_REMOVED lines=8> */
.L_x_245:
[----:B------:R-:W-:Y:S05]  /*68e0*/  BSYNC B1 ;  /* 0x0000000000017941 */ /* 0x000fea0003800000 */
.L_x_244:
        /* <DEDUP_REMOVED lines=8> */
.L_x_247:
[----:B------:R-:W-:Y:S05]  /*6970*/  BSYNC B1 ;  /* 0x0000000000017941 */ /* 0x000fea0003800000 */
.L_x_246:
[----:B0----5:R-:W-:Y:S01]  /*6980*/  FMUL R13, R19, R152 ;  /* 0x00000098130d7220 */ /* 0x021fe20000400000 */
[----:B------:R-:W-:Y:S01]  /*6990*/  ISETP.GT.AND P2, PT, R3, RZ, P1 ;  /* 0x000000ff0300720c */ /* 0x000fe20000f44270 */
[----:B------:R-:W-:Y:S02]  /*69a0*/  BSSY B1, `(.L_x_248) ;  /* 0x0000005000017945 */ /* 0x000fe40003800000 */
[----:B------:R-:W-:-:S05]  /*69b0*/  FFMA R13, R132, R153, R13 ;  /* 0x00000099840d7223 */ /* 0x000fca000000000d */
[----:B------:R0:W-:Y:S05]  /*69c0*/  @P3 STG.E desc[UR38][R4.64+0x360], R13 ;  /* 0x0003600d04003986 */ /* 0x0001ea000c101926 */
[----:B------:R-:W-:Y:S05]  /*69d0*/  @!P2 BRA `(.L_x_249) ;  /* 0x000000000004a947 */ /* 0x000fea0003800000 */
[----:B------:R0:W5:Y:S02]  /*69e0*/  LDG.E.LTC128B R19, desc[UR38][R6.64+0x364] ;  /* 0x0003642606137981 */ /* 0x000164000c1e1920 */
.L_x_249:
[----:B------:R-:W-:Y:S05]  /*69f0*/  BSYNC B1 ;  /* 0x0000000000017941 */ /* 0x000fea0003800000 */
.L_x_248:
[----:B-----5:R-:W-:Y:S01]  /*6a00*/  FMUL R2, R19, R152 ;  /* 0x0000009813027220 */ /* 0x020fe20000400000 */
[----:B------:R-:W-:Y:S01]  /*6a10*/  ISETP.GT.AND P0, PT, R3, 0x8, P0 ;  /* 0x000000080300780c */ /* 0x000fe20000704270 */
[----:B------:R-:W-:Y:S02]  /*6a20*/  BSSY B1, `(.L_x_250) ;  /* 0x0000005000017945 */ /* 0x000fe40003800000 */
[----:B------:R-:W-:-:S05]  /*6a30*/  FFMA R133, R133, R153, R2 ;  /* 0x0000009985857223 */ /* 0x000fca0000000002 */
[----:B------:R0:W-:Y:S05]  /*6a40*/  @P2 STG.E desc[UR38][R4.64+0x364], R133 ;  /* 0x0003648504002986 */ /* 0x0001ea000c101926 */
[----:B------:R-:W-:Y:S05]  /*6a50*/  @!P0 BRA `(.L_x_251) ;  /* 0x0000000000048947 */ /* 0x000fea0003800000 */
[----:B------:R0:W5:Y:S02]  /*6a60*/  LDG.E.LTC128B R19, desc[UR38][R8.64+0x360] ;  /* 0x0003602608137981 */ /* 0x000164000c1e1920 */
.L_x_251:
[----:B------:R-:W-:Y:S05]  /*6a70*/  BSYNC B1 ;  /* 0x0000000000017941 */ /* 0x000fea0003800000 */
.L_x_250:
        /* <DEDUP_REMOVED lines=8> */
.L_x_253:
[----:B------:R-:W-:Y:S05]  /*6b00*/  BSYNC B1 ;  /* 0x0000000000017941 */ /* 0x000fea0003800000 */
.L_x_252:
        /* <DEDUP_REMOVED lines=8> */
.L_x_255:
[----:B------:R-:W-:Y:S05]  /*6b90*/  BSYNC B1 ;  /* 0x0000000000017941 */ /* 0x000fea0003800000 */
.L_x_254:
[----:B0----5:R-:W-:Y:S01]  /*6ba0*/  FMUL R13, R19, R152 ;  /* 0x00000098130d7220 */ /* 0x021fe20000400000 */
[----:B------:R-:W-:Y:S01]  /*6bb0*/  ISETP.GT.AND P1, PT, R3, RZ, P0 ;  /* 0x000000ff0300720c */ /* 0x000fe20000724270 */
[----:B------:R-:W-:Y:S02]  /*6bc0*/  BSSY B1, `(.L_x_256) ;  /* 0x0000005000017945 */ /* 0x000fe40003800000 */
[----:B------:R-:W-:-:S05]  /*6bd0*/  FFMA R13, R136, R153, R13 ;  /* 0x00000099880d7223 */ /* 0x000fca000000000d */
[----:B------:R0:W-:Y:S05]  /*6be0*/  @P3 STG.E desc[UR38][R4.64+0x380], R13 ;  /* 0x0003800d04003986 */ /* 0x0001ea000c101926 */
[----:B------:R-:W-:Y:S05]  /*6bf0*/  @!P1 BRA `(.L_x_257) ;  /* 0x0000000000049947 */ /* 0x000fea0003800000 */
[----:B------:R0:W5:Y:S02]  /*6c00*/  LDG.E.LTC128B R19, desc[UR38][R6.64+0x384] ;  /* 0x0003842606137981 */ /* 0x000164000c1e1920 */
.L_x_257:
[----:B------:R-:W-:Y:S05]  /*6c10*/  BSYNC B1 ;  /* 0x0000000000017941 */ /* 0x000fea0003800000 */
.L_x_256:
[----:B-----5:R-:W-:Y:S01]  /*6c20*/  FMUL R2, R19, R152 ;  /* 0x0000009813027220 */ /* 0x020fe20000400000 */
[----:B------:R-:W-:Y:S01]  /*6c30*/  ISETP.GT.AND P2, PT, R3, 0x8, P2 ;  /* 0x000000080300780c */ /* 0x000fe20001744270 */
[----:B------:R-:W-:Y:S02]  /*6c40*/  BSSY B1, `(.L_x_258) ;  /* 0x0000005000017945 */ /* 0x000fe40003800000 */
[----:B------:R-:W-:-:S05]  /*6c50*/  FFMA R137, R137, R153, R2 ;  /* 0x0000009989897223 */ /* 0x000fca0000000002 */
[----:B------:R0:W-:Y:S05]  /*6c60*/  @P1 STG.E desc[UR38][R4.64+0x384], R137 ;  /* 0x0003848904001986 */ /* 0x0001ea000c101926 */
[----:B------:R-:W-:Y:S05]  /*6c70*/  @!P2 BRA `(.L_x_259) ;  /* 0x000000000004a947 */ /* 0x000fea0003800000 */
[----:B------:R0:W5:Y:S02]  /*6c80*/  LDG.E.LTC128B R19, desc[UR38][R8.64+0x380] ;  /* 0x0003802608137981 */ /* 0x000164000c1e1920 */
.L_x_259:
[----:B------:R-:W-:Y:S05]  /*6c90*/  BSYNC B1 ;  /* 0x0000000000017941 */ /* 0x000fea0003800000 */
.L_x_258:
        /* <DEDUP_REMOVED lines=8> */
.L_x_261:
[----:B------:R-:W-:Y:S05]  /*6d20*/  BSYNC B1 ;  /* 0x0000000000017941 */ /* 0x000fea0003800000 */
.L_x_260:
        /* <DEDUP_REMOVED lines=8> */
.L_x_263:
[----:B------:R-:W-:Y:S05]  /*6db0*/  BSYNC B1 ;  /* 0x0000000000017941 */ /* 0x000fea0003800000 */
.L_x_262:
[----:B0----5:R-:W-:Y:S01]  /*6dc0*/  FMUL R13, R19, R152 ;  /* 0x00000098130d7220 */ /* 0x021fe20000400000 */
[----:B------:R-:W-:Y:S01]  /*6dd0*/  ISETP.GT.AND P0, PT, R3, RZ, P2 ;  /* 0x000000ff0300720c */ /* 0x000fe20001704270 */
[----:B------:R-:W-:Y:S02]  /*6de0*/  BSSY B1, `(.L_x_264) ;  /* 0x0000005000017945 */ /* 0x000fe40003800000 */
[----:B------:R-:W-:-:S05]  /*6df0*/  FFMA R13, R140, R153, R13 ;  /* 0x000000998c0d7223 */ /* 0x000fca000000000d */
[----:B------:R0:W-:Y:S05]  /*6e00*/  @P3 STG.E desc[UR38][R4.64+0x3a0], R13 ;  /* 0x0003a00d04003986 */ /* 0x0001ea000c101926 */
[----:B------:R-:W-:Y:S05]  /*6e10*/  @!P0 BRA `(.L_x_265) ;  /* 0x0000000000048947 */ /* 0x000fea0003800000 */
[----:B------:R0:W5:Y:S02]  /*6e20*/  LDG.E.LTC128B R19, desc[UR38][R6.64+0x3a4] ;  /* 0x0003a42606137981 */ /* 0x000164000c1e1920 */
.L_x_265:
[----:B------:R-:W-:Y:S05]  /*6e30*/  BSYNC B1 ;  /* 0x0000000000017941 */ /* 0x000fea0003800000 */
.L_x_264:
[----:B-----5:R-:W-:Y:S01]  /*6e40*/  FMUL R2, R19, R152 ;  /* 0x0000009813027220 */ /* 0x020fe20000400000 */
[----:B------:R-:W-:Y:S01]  /*6e50*/  ISETP.GT.AND P1, PT, R3, 0x8, P1 ;  /* 0x000000080300780c */ /* 0x000fe20000f24270 */
[----:B------:R-:W-:Y:S02]  /*6e60*/  BSSY B1, `(.L_x_266) ;  /* 0x0000005000017945 */ /* 0x000fe40003800000 */
[----:B------:R-:W-:-:S05]  /*6e70*/  FFMA R141, R141, R153, R2 ;  /* 0x000000998d8d7223 */ /* 0x000fca0000000002 */
[----:B------:R0:W-:Y:S05]  /*6e80*/  @P0 STG.E desc[UR38][R4.64+0x3a4], R141 ;  /* 0x0003a48d04000986 */ /* 0x0001ea000c101926 */
[----:B------:R-:W-:Y:S05]  /*6e90*/  @!P1 BRA `(.L_x_267) ;  /* 0x0000000000049947 */ /* 0x000fea0003800000 */
[----:B------:R0:W5:Y:S02]  /*6ea0*/  LDG.E.LTC128B R19, desc[UR38][R8.64+0x3a0] ;  /* 0x0003a02608137981 */ /* 0x000164000c1e1920 */
.L_x_267:
[----:B------:R-:W-:Y:S05]  /*6eb0*/  BSYNC B1 ;  /* 0x0000000000017941 */ /* 0x000fea0003800000 */
.L_x_266:
        /* <DEDUP_REMOVED lines=8> */
.L_x_269:
[----:B------:R-:W-:Y:S05]  /*6f40*/  BSYNC B1 ;  /* 0x0000000000017941 */ /* 0x000fea0003800000 */
.L_x_268:
        /* <DEDUP_REMOVED lines=8> */
.L_x_271:
[----:B------:R-:W-:Y:S05]  /*6fd0*/  BSYNC B1 ;  /* 0x0000000000017941 */ /* 0x000fea0003800000 */
.L_x_270:
[----:B0----5:R-:W-:Y:S01]  /*6fe0*/  FMUL R13, R19, R152 ;  /* 0x00000098130d7220 */ /* 0x021fe20000400000 */
[----:B------:R-:W-:Y:S01]  /*6ff0*/  ISETP.GT.AND P2, PT, R3, RZ, P1 ;  /* 0x000000ff0300720c */ /* 0x000fe20000f44270 */
[----:B------:R-:W-:Y:S02]  /*7000*/  BSSY B1, `(.L_x_272) ;  /* 0x0000005000017945 */ /* 0x000fe40003800000 */
[----:B------:R-:W-:-:S05]  /*7010*/  FFMA R13, R144, R153, R13 ;  /* 0x00000099900d7223 */ /* 0x000fca000000000d */
[----:B------:R0:W-:Y:S05]  /*7020*/  @P3 STG.E desc[UR38][R4.64+0x3c0], R13 ;  /* 0x0003c00d04003986 */ /* 0x0001ea000c101926 */
[----:B------:R-:W-:Y:S05]  /*7030*/  @!P2 BRA `(.L_x_273) ;  /* 0x000000000004a947 */ /* 0x000fea0003800000 */
[----:B------:R0:W5:Y:S02]  /*7040*/  LDG.E.LTC128B R19, desc[UR38][R6.64+0x3c4] ;  /* 0x0003c42606137981 */ /* 0x000164000c1e1920 */
.L_x_273:
[----:B------:R-:W-:Y:S05]  /*7050*/  BSYNC B1 ;  /* 0x0000000000017941 */ /* 0x000fea0003800000 */
.L_x_272:
[----:B-----5:R-:W-:Y:S01]  /*7060*/  FMUL R2, R19, R152 ;  /* 0x0000009813027220 */ /* 0x020fe20000400000 */
[----:B------:R-:W-:Y:S01]  /*7070*/  ISETP.GT.AND P0, PT, R3, 0x8, P0 ;  /* 0x000000080300780c */ /* 0x000fe20000704270 */
[----:B------:R-:W-:Y:S02]  /*7080*/  BSSY B1, `(.L_x_274) ;  /* 0x0000005000017945 */ /* 0x000fe40003800000 */
[----:B------:R-:W-:-:S05]  /*7090*/  FFMA R145, R145, R153, R2 ;  /* 0x0000009991917223 */ /* 0x000fca0000000002 */
[----:B------:R0:W-:Y:S05]  /*70a0*/  @P2 STG.E desc[UR38][R4.64+0x3c4], R145 ;  /* 0x0003c49104002986 */ /* 0x0001ea000c101926 */
[----:B------:R-:W-:Y:S05]  /*70b0*/  @!P0 BRA `(.L_x_275) ;  /* 0x0000000000048947 */ /* 0x000fea0003800000 */
[----:B------:R0:W5:Y:S02]  /*70c0*/  LDG.E.LTC128B R19, desc[UR38][R8.64+0x3c0] ;  /* 0x0003c02608137981 */ /* 0x000164000c1e1920 */
.L_x_275:
[----:B------:R-:W-:Y:S05]  /*70d0*/  BSYNC B1 ;  /* 0x0000000000017941 */ /* 0x000fea0003800000 */
.L_x_274:
        /* <DEDUP_REMOVED lines=8> */
.L_x_277:
[----:B------:R-:W-:Y:S05]  /*7160*/  BSYNC B1 ;  /* 0x0000000000017941 */ /* 0x000fea0003800000 */
.L_x_276:
        /* <DEDUP_REMOVED lines=8> */
.L_x_279:
[----:B------:R-:W-:Y:S05]  /*71f0*/  BSYNC B1 ;  /* 0x0000000000017941 */ /* 0x000fea0003800000 */
.L_x_278:
[----:B0----5:R-:W-:Y:S01]  /*7200*/  FMUL R13, R19, R152 ;  /* 0x00000098130d7220 */ /* 0x021fe20000400000 */
[----:B------:R-:W-:Y:S01]  /*7210*/  ISETP.GT.AND P1, PT, R3, RZ, P0 ;  /* 0x000000ff0300720c */ /* 0x000fe20000724270 */
[----:B------:R-:W-:Y:S02]  /*7220*/  BSSY B1, `(.L_x_280) ;  /* 0x0000005000017945 */ /* 0x000fe40003800000 */
[----:B------:R-:W-:-:S05]  /*7230*/  FFMA R13, R148, R153, R13 ;  /* 0x00000099940d7223 */ /* 0x000fca000000000d */
[----:B------:R0:W-:Y:S05]  /*7240*/  @P3 STG.E desc[UR38][R4.64+0x3e0], R13 ;  /* 0x0003e00d04003986 */ /* 0x0001ea000c101926 */
[----:B------:R-:W-:Y:S05]  /*7250*/  @!P1 BRA `(.L_x_281) ;  /* 0x0000000000049947 */ /* 0x000fea0003800000 */
[----:B------:R0:W5:Y:S02]  /*7260*/  LDG.E.LTC128B R19, desc[UR38][R6.64+0x3e4] ;  /* 0x0003e42606137981 */ /* 0x000164000c1e1920 */
.L_x_281:
[----:B------:R-:W-:Y:S05]  /*7270*/  BSYNC B1 ;  /* 0x0000000000017941 */ /* 0x000fea0003800000 */
.L_x_280:
[----:B-----5:R-:W-:Y:S01]  /*7280*/  FMUL R0, R19, R152 ;  /* 0x0000009813007220 */ /* 0x020fe20000400000 */
[----:B------:R-:W-:Y:S01]  /*7290*/  ISETP.GT.AND P2, PT, R3, 0x8, P2 ;  /* 0x000000080300780c */ /* 0x000fe20001744270 */
[----:B------:R-:W-:Y:S02]  /*72a0*/  BSSY B1, `(.L_x_282) ;  /* 0x0000005000017945 */ /* 0x000fe40003800000 */
[----:B------:R-:W-:-:S05]  /*72b0*/  FFMA R149, R149, R153, R0 ;  /* 0x0000009995957223 */ /* 0x000fca0000000000 */
[----:B------:R0:W-:Y:S05]  /*72c0*/  @P1 STG.E desc[UR38][R4.64+0x3e4], R149 ;  /* 0x0003e49504001986 */ /* 0x0001ea000c101926 */
[----:B------:R-:W-:Y:S05]  /*72d0*/  @!P2 BRA `(.L_x_283) ;  /* 0x000000000004a947 */ /* 0x000fea0003800000 */
[----:B------:R0:W5:Y:S02]  /*72e0*/  LDG.E.LTC128B R19, desc[UR38][R8.64+0x3e0] ;  /* 0x0003e02608137981 */ /* 0x000164000c1e1920 */
.L_x_283:
[----:B------:R-:W-:Y:S05]  /*72f0*/  BSYNC B1 ;  /* 0x0000000000017941 */ /* 0x000fea0003800000 */
.L_x_282:
[----:B01---5:R-:W-:Y:S01]  /*7300*/  FMUL R5, R19, R152 ;  /* 0x0000009813057220 */ /* 0x023fe20000400000 */
[----:B------:R-:W-:Y:S01]  /*7310*/  ISETP.GT.AND P0, PT, R3, 0x8, P0 ;  /* 0x000000080300780c */ /* 0x000fe20000704270 */
[----:B------:R-:W-:Y:S01]  /*7320*/  @P2 IMAD.MOV.U32 R2, RZ, RZ, R10 ;  /* 0x000000ffff022224 */ /* 0x000fe200078e000a */
[----:B------:R-:W-:Y:S01]  /*7330*/  BSSY B1, `(.L_x_284) ;  /* 0x0000006000017945 */ /* 0x000fe20003800000 */
[----:B------:R-:W-:Y:S01]  /*7340*/  FFMA R5, R150, R153, R5 ;  /* 0x0000009996057223 */ /* 0x000fe20000000005 */
[----:B------:R-:W-:-:S05]  /*7350*/  @P2 IMAD.MOV.U32 R3, RZ, RZ, R11 ;  /* 0x000000ffff032224 */ /* 0x000fca00078e000b */
[----:B------:R0:W-:Y:S04]  /*7360*/  @P2 STG.E desc[UR38][R2.64+0x3e0], R5 ;  /* 0x0003e00502002986 */ /* 0x0001e8000c101926 */
[----:B------:R-:W-:Y:S05]  /*7370*/  @!P0 BRA `(.L_x_285) ;  /* 0x0000000000048947 */ /* 0x000fea0003800000 */
[----:B------:R1:W5:Y:S02]  /*7380*/  LDG.E.LTC128B R19, desc[UR38][R8.64+0x3e4] ;  /* 0x0003e42608137981 */ /* 0x000364000c1e1920 */
.L_x_285:
[----:B------:R-:W-:Y:S05]  /*7390*/  BSYNC B1 ;  /* 0x0000000000017941 */ /* 0x000fea0003800000 */
.L_x_284:
[----:B-----5:R-:W-:-:S04]  /*73a0*/  FMUL R0, R19, R152 ;  /* 0x0000009813007220 */ /* 0x020fc80000400000 */
[----:B------:R-:W-:Y:S01]  /*73b0*/  FFMA R151, R151, R153, R0 ;  /* 0x0000009997977223 */ /* 0x000fe20000000000 */
[----:B------:R-:W-:Y:S06]  /*73c0*/  @!P0 BRA `(.L_x_286) ;  /* 0x0000001c00388947 */ /* 0x000fec0003800000 */
[----:B------:R0:W-:Y:S01]  /*73d0*/  STG.E desc[UR38][R10.64+0x3e4], R151 ;  /* 0x0003e4970a007986 */ /* 0x0001e2000c101926 */
[----:B------:R-:W-:Y:S05]  /*73e0*/  BRA `(.L_x_286) ;  /* 0x0000001c00307947 */ /* 0x000fea0003800000 */
.L_x_33:
[----:B------:R-:W-:Y:S01]  /*73f0*/  ISETP.GT.AND P3, PT, R0, 0x1, PT ;  /* 0x000000010000780c */ /* 0x000fe20003f64270 */
[----:B------:R-:W-:Y:S01]  /*7400*/  ULDC.64 UR4, c[0x0][0x5c0] ;  /* 0x0001700000047ab9 */ /* 0x000fe20000000a00 */
[-C--:B------:R-:W-:Y:S01]  /*7410*/  FMUL R9, R24, R153.reuse ;  /* 0x0000009918097220 */ /* 0x080fe20000400000 */
[C---:B------:R-:W-:Y:S01]  /*7420*/  LEA R4, P1, R172.reuse, UR4, 0x2 ;  /* 0x00000004ac047c11 */ /* 0x040fe2000f8210ff */
[-C--:B------:R-:W-:Y:S01]  /*7430*/  FMUL R25, R25, R153.reuse ;  /* 0x0000009919197220 */ /* 0x080fe20000400000 */
[----:B------:R-:W-:Y:S01]  /*7440*/  ISETP.GT.AND P2, PT, R3, RZ, P3 ;  /* 0x000000ff0300720c */ /* 0x000fe20001f44270 */
[-C--:B------:R-:W-:Y:S01]  /*7450*/  FMUL R27, R27, R153.reuse ;  /* 0x000000991b1b7220 */ /* 0x080fe20000400000 */
[----:B------:R-:W-:Y:S01]  /*7460*/  LEA.HI.X R5, R172, UR5, R177, 0x2, P1 ;  /* 0x00000005ac057c11 */ /* 0x000fe200088f14b1 */
[-C--:B------:R-:W-:Y:S01]  /*7470*/  FMUL R29, R29, R153.reuse ;  /* 0x000000991d1d7220 */ /* 0x080fe20000400000 */
[----:B------:R-:W-:Y:S01]  /*7480*/  ISETP.GT.AND P0, PT, R3, 0x8, P0 ;  /* 0x000000080300780c */ /* 0x000fe20000704270 */
[-C--:B------:R-:W-:Y:S01]  /*7490*/  FMUL R31, R31, R153.reuse ;  /* 0x000000991f1f7220 */ /* 0x080fe20000400000 */
[----:B------:R-:W-:Y:S01]  /*74a0*/  ISETP.GT.AND P5, PT, R0, 0x8, PT ;  /* 0x000000080000780c */ /* 0x000fe20003fa4270 */
[----:B------:R1:W-:Y:S01]  /*74b0*/  @P4 STG.E desc[UR38][R4.64], R9 ;  /* 0x0000000904004986 */ /* 0x0003e2000c101926 */
[C---:B------:R-:W-:Y:S01]  /*74c0*/  SHF.L.U64.HI R11, R10.reuse, 0x5, R11 ;  /* 0x000000050a0b7819 */ /* 0x040fe2000001020b */
[-C--:B------:R-:W-:Y:S01]  /*74d0*/  FMUL R33, R33, R153.reuse ;  /* 0x0000009921217220 */ /* 0x080fe20000400000 */
[----:B------:R-:W-:Y:S01]  /*74e0*/  LEA R6, P1, R10, R4, 0x5 ;  /* 0x000000040a067211 */ /* 0x000fe200078228ff */
[-C--:B------:R-:W-:Y:S01]  /*74f0*/  FMUL R35, R35, R153.reuse ;  /* 0x0000009923237220 */ /* 0x080fe20000400000 */
[----:B------:R-:W-:Y:S01]  /*7500*/  ISETP.GT.AND P3, PT, R3, 0x8, P3 ;  /* 0x000000080300780c */ /* 0x000fe20001f64270 */
[----:B------:R-:W-:Y:S01]  /*7510*/  @P2 STG.E desc[UR38][R4.64+0x4], R25 ;  /* 0x0000041904002986 */ /* 0x000fe2000c101926 */
[----:B------:R-:W-:Y:S01]  /*7520*/  ISETP.GT.AND P4, PT, R0, 0x9, PT ;  /* 0x000000090000780c */ /* 0x000fe20003f84270 */
[----:B------:R-:W-:Y:S01]  /*7530*/  IMAD.X R7, R11, 0x1, R5, P1 ;  /* 0x000000010b077824 */ /* 0x000fe200008e0605 */
[C---:B------:R-:W-:Y:S01]  /*7540*/  ISETP.GT.AND P2, PT, R3.reuse, RZ, P5 ;  /* 0x000000ff0300720c */ /* 0x040fe20002f44270 */
[-C--:B------:R-:W-:Y:S01]  /*7550*/  FMUL R11, R28, R153.reuse ;  /* 0x000000991c0b7220 */ /* 0x080fe20000400000 */
[C---:B------:R-:W-:Y:S01]  /*7560*/  ISETP.GT.AND P1, PT, R3.reuse, RZ, P4 ;  /* 0x000000ff0300720c */ /* 0x040fe20002724270 */
[-C--:B-1----:R-:W-:Y:S01]  /*7570*/  FMUL R9, R26, R153.reuse ;  /* 0x000000991a097220 */ /* 0x082fe20000400000 */
[----:B------:R-:W-:Y:S01]  /*7580*/  ISETP.GT.AND P4, PT, R3, 0x8, P4 ;  /* 0x000000080300780c */ /* 0x000fe20002784270 */
[-C--:B------:R-:W-:Y:S01]  /*7590*/  FMUL R37, R37, R153.reuse ;  /* 0x0000009925257220 */ /* 0x080fe20000400000 */
[-C--:B------:R-:W-:Y:S01]  /*75a0*/  FMUL R39, R39, R153.reuse ;  /* 0x0000009927277220 */ /* 0x080fe20000400000 */
[-C--:B------:R-:W-:Y:S01]  /*75b0*/  FMUL R41, R41, R153.reuse ;  /* 0x0000009929297220 */ /* 0x080fe20000400000 */
[----:B------:R1:W-:Y:S01]  /*75c0*/  @P0 STG.E desc[UR38][R6.64], R9 ;  /* 0x0000000906000986 */ /* 0x0003e2000c101926 */
[----:B------:R-:W-:Y:S01]  /*75d0*/  ISETP.GT.AND P0, PT, R3, 0x8, P5 ;  /* 0x000000080300780c */ /* 0x000fe20002f04270 */
[-C--:B------:R-:W-:Y:S01]  /*75e0*/  FMUL R43, R43, R153.reuse ;  /* 0x000000992b2b7220 */ /* 0x080fe20000400000 */
[C---:B------:R-:W-:Y:S01]  /*75f0*/  ISETP.GT.AND P5, PT, R0.reuse, 0x10, PT ;  /* 0x000000100000780c */ /* 0x040fe20003fa4270 */
[----:B------:R-:W-:Y:S01]  /*7600*/  @P3 STG.E desc[UR38][R6.64+0x4], R27 ;  /* 0x0000041b06003986 */ /* 0x000fe2000c101926 */
[----:B------:R-:W-:Y:S01]  /*7610*/  ISETP.GT.AND P3, PT, R0, 0x11, PT ;  /* 0x000000110000780c */ /* 0x000fe20003f64270 */
[-C--:B------:R-:W-:Y:S01]  /*7620*/  FMUL R45, R45, R153.reuse ;  /* 0x000000992d2d7220 */ /* 0x080fe20000400000 */
[-C--:B------:R-:W-:Y:S01]  /*7630*/  FMUL R47, R47, R153.reuse ;  /* 0x000000992f2f7220 */ /* 0x080fe20000400000 */
[----:B------:R2:W-:Y:S01]  /*7640*/  @P2 STG.E desc[UR38][R4.64+0x20], R11 ;  /* 0x0000200b04002986 */ /* 0x0005e2000c101926 */
[----:B------:R-:W-:Y:S01]  /*7650*/  ISETP.GT.AND P2, PT, R3, RZ, P5 ;  /* 0x000000ff0300720c */ /* 0x000fe20002f44270 */
[-C--:B------:R-:W-:Y:S01]  /*7660*/  FMUL R49, R49, R153.reuse ;  /* 0x0000009931317220 */ /* 0x080fe20000400000 */
[-C--:B------:R-:W-:Y:S01]  /*7670*/  FMUL R51, R51, R153.reuse ;  /* 0x0000009933337220 */ /* 0x080fe20000400000 */
[----:B------:R-:W-:Y:S01]  /*7680*/  @P1 STG.E desc[UR38][R4.64+0x24], R29 ;  /* 0x0000241d04001986 */ /* 0x000fe2000c101926 */
[-C--:B-1----:R-:W-:Y:S01]  /*7690*/  FMUL R9, R30, R153.reuse ;  /* 0x000000991e097220 */ /* 0x082fe20000400000 */
[----:B------:R-:W-:Y:S01]  /*76a0*/  ISETP.GT.AND P1, PT, R3, RZ, P3 ;  /* 0x000000ff0300720c */ /* 0x000fe20001f24270 */
[-C--:B------:R-:W-:Y:S01]  /*76b0*/  FMUL R53, R53, R153.reuse ;  /* 0x0000009935357220 */ /* 0x080fe20000400000 */
[----:B------:R-:W-:Y:S01]  /*76c0*/  ISETP.GT.AND P3, PT, R3, 0x8, P3 ;  /* 0x000000080300780c */ /* 0x000fe20001f64270 */
[-C--:B------:R-:W-:Y:S01]  /*76d0*/  FMUL R55, R55, R153.reuse ;  /* 0x0000009937377220 */ /* 0x080fe20000400000 */
[----:B------:R1:W-:Y:S01]  /*76e0*/  @P0 STG.E desc[UR38][R6.64+0x20], R9 ;  /* 0x0000200906000986 */ /* 0x0003e2000c101926 */
[----:B------:R-:W-:Y:S01]  /*76f0*/  ISETP.GT.AND P0, PT, R3, 0x8, P5 ;  /* 0x000000080300780c */ /* 0x000fe20002f04270 */
[-C--:B--2---:R-:W-:Y:S01]  /*7700*/  FMUL R11, R32, R153.reuse ;  /* 0x00000099200b7220 */ /* 0x084fe20000400000 */
        /* <DEDUP_REMOVED lines=139> */
[C---:B------:R-:W-:Y:S01]  /*7fc0*/  ISETP.GT.AND P3, PT, R3.reuse, 0x8, P3 ;  /* 0x000000080300780c */ /* 0x040fe20001f64270 */
[-C--:B0-----:R-:W-:Y:S01]  /*7fd0*/  FMUL R13, R150, R153.reuse ;  /* 0x00000099960d7220 */ /* 0x081fe20000400000 */
[----:B------:R0:W-:Y:S01]  /*7fe0*/  @P0 STG.E desc[UR38][R6.64+0x120], R9 ;  /* 0x0001200906000986 */ /* 0x0001e2000c101926 */
[----:B------:R-:W-:Y:S01]  /*7ff0*/  ISETP.GT.AND P0, PT, R3, 0x8, P5 ;  /* 0x000000080300780c */ /* 0x000fe20002f04270 */
[-C--:B--2---:R-:W-:Y:S01]  /*8000*/  FMUL R11, R64, R153.reuse ;  /* 0x00000099400b7220 */ /* 0x084fe20000400000 */
[C---:B------:R-:W-:Y:S01]  /*8010*/  ISETP.GT.AND P5, PT, R0.reuse, 0x58, PT ;  /* 0x000000580000780c */ /* 0x040fe20003fa4270 */
[----:B------:R-:W-:Y:S01]  /*8020*/  @P4 STG.E desc[UR38][R6.64+0x124], R63 ;  /* 0x0001243f06004986 */ /* 0x000fe2000c101926 */
[----:B------:R-:W-:Y:S01]  /*8030*/  ISETP.GT.AND P4, PT, R0, 0x59, PT ;  /* 0x000000590000780c */ /* 0x000fe20003f84270 */
[----:B------:R-:W-:-:S02]  /*8040*/  FMUL R151, R151, R153 ;  /* 0x0000009997977220 */ /* 0x000fc40000400000 */
[----:B------:R1:W-:Y:S01]  /*8050*/  @P2 STG.E desc[UR38][R4.64+0x140], R11 ;  /* 0x0001400b04002986 */ /* 0x0003e2000c101926 */
[----:B------:R-:W-:-:S03]  /*8060*/  ISETP.GT.AND P2, PT, R3, RZ, P5 ;  /* 0x000000ff0300720c */ /* 0x000fc60002f44270 */
[----:B------:R-:W-:Y:S01]  /*8070*/  @P1 STG.E desc[UR38][R4.64+0x144], R65 ;  /* 0x0001444104001986 */ /* 0x000fe2000c101926 */
[-C--:B0-----:R-:W-:Y:S01]  /*8080*/  FMUL R9, R66, R153.reuse ;  /* 0x0000009942097220 */ /* 0x081fe20000400000 */
[C---:B------:R-:W-:Y:S02]  /*8090*/  ISETP.GT.AND P1, PT, R3.reuse, RZ, P4 ;  /* 0x000000ff0300720c */ /* 0x040fe40002724270 */
[C---:B------:R-:W-:Y:S02]  /*80a0*/  ISETP.GT.AND P4, PT, R3.reuse, 0x8, P4 ;  /* 0x000000080300780c */ /* 0x040fe40002784270 */
[----:B------:R0:W-:Y:S01]  /*80b0*/  @P0 STG.E desc[UR38][R6.64+0x140], R9 ;  /* 0x0001400906000986 */ /* 0x0001e2000c101926 */
[----:B------:R-:W-:Y:S01]  /*80c0*/  ISETP.GT.AND P0, PT, R3, 0x8, P5 ;  /* 0x000000080300780c */ /* 0x000fe20002f04270 */
[----:B-1----:R-:W-:Y:S01]  /*80d0*/  FMUL R11, R68, R153 ;  /* 0x00000099440b7220 */ /* 0x002fe20000400000 */
[C---:B------:R-:W-:Y:S01]  /*80e0*/  ISETP.GT.AND P5, PT, R0.reuse, 0x60, PT ;  /* 0x000000600000780c */ /* 0x040fe20003fa4270 */
[----:B------:R-:W-:Y:S01]  /*80f0*/  @P3 STG.E desc[UR38][R6.64+0x144], R67 ;  /* 0x0001444306003986 */ /* 0x000fe2000c101926 */
[----:B------:R-:W-:-:S03]  /*8100*/  ISETP.GT.AND P3, PT, R0, 0x61, PT ;  /* 0x000000610000780c */ /* 0x000fc60003f64270 */
        /* <DEDUP_REMOVED lines=87> */
[C---:B------:R-:W-:Y:S01]  /*8680*/  ISETP.GT.AND P1, PT, R3.reuse, RZ, P4 ;  /* 0x000000ff0300720c */ /* 0x040fe20002724270 */
[----:B0-----:R-:W-:Y:S01]  /*8690*/  FMUL R9, R98, R153 ;  /* 0x0000009962097220 */ /* 0x001fe20000400000 */
[----:B------:R-:W-:-:S04]  /*86a0*/  ISETP.GT.AND P4, PT, R3, 0x8, P4 ;  /* 0x000000080300780c */ /* 0x000fc80002784270 */
[----:B------:R0:W-:Y:S01]  /*86b0*/  @P0 STG.E desc[UR38][R6.64+0x240], R9 ;  /* 0x0002400906000986 */ /* 0x0001e2000c101926 */
[----:B-1----:R-:W-:Y:S01]  /*86c0*/  FMUL R11, R100, R153 ;  /* 0x00000099640b7220 */ /* 0x002fe20000400000 */
[----:B------:R-:W-:Y:S02]  /*86d0*/  ISETP.GT.AND P0, PT, R3, 0x8, P5 ;  /* 0x000000080300780c */ /* 0x000fe40002f04270 */
[----:B------:R-:W-:Y:S01]  /*86e0*/  @P3 STG.E desc[UR38][R6.64+0x244], R99 ;  /* 0x0002446306003986 */ /* 0x000fe2000c101926 */
[----:B------:R-:W-:-:S03]  /*86f0*/  ISETP.GT.AND P5, PT, R0, 0xa0, PT ;  /* 0x000000a00000780c */ /* 0x000fc60003fa4270 */
[----:B------:R1:W-:Y:S01]  /*8700*/  @P2 STG.E desc[UR38][R4.64+0x260], R11 ;  /* 0x0002600b04002986 */ /* 0x0003e2000c101926 */
[----:B------:R-:W-:Y:S02]  /*8710*/  ISETP.GT.AND P2, PT, R0, 0xa1, PT ;  /* 0x000000a10000780c */ /* 0x000fe40003f44270 */
[C---:B------:R-:W-:Y:S01]  /*8720*/  ISETP.GT.AND P3, PT, R3.reuse, RZ, P5 ;  /* 0x000000ff0300720c */ /* 0x040fe20002f64270 */
[----:B------:R-:W-:Y:S01]  /*8730*/  @P1 STG.E desc[UR38][R4.64+0x264], R101 ;  /* 0x0002646504001986 */ /* 0x000fe2000c101926 */
[C---:B------:R-:W-:Y:S01]  /*8740*/  ISETP.GT.AND P1, PT, R3.reuse, RZ, P2 ;  /* 0x000000ff0300720c */ /* 0x040fe20001724270 */
[----:B0-----:R-:W-:Y:S01]  /*8750*/  FMUL R9, R102, R153 ;  /* 0x0000009966097220 */ /* 0x001fe20000400000 */
[----:B------:R-:W-:-:S04]  /*8760*/  ISETP.GT.AND P2, PT, R3, 0x8, P2 ;  /* 0x000000080300780c */ /* 0x000fc80001744270 */
[----:B------:R0:W-:Y:S01]  /*8770*/  @P0 STG.E desc[UR38][R6.64+0x260], R9 ;  /* 0x0002600906000986 */ /* 0x0001e2000c101926 */
[----:B-1----:R-:W-:Y:S01]  /*8780*/  FMUL R11, R104, R153 ;  /* 0x00000099680b7220 */ /* 0x002fe20000400000 */
[----:B------:R-:W-:Y:S02]  /*8790*/  ISETP.GT.AND P0, PT, R3, 0x8, P5 ;  /* 0x000000080300780c */ /* 0x000fe40002f04270 */
[----:B------:R-:W-:Y:S04]  /*87a0*/  @P4 STG.E desc[UR38][R6.64+0x264], R103 ;  /* 0x0002646706004986 */ /* 0x000fe8000c101926 */
[----:B------:R1:W-:Y:S01]  /*87b0*/  @P3 STG.E desc[UR38][R4.64+0x280], R11 ;  /* 0x0002800b04003986 */ /* 0x0003e2000c101926 */
[----:B------:R-:W-:-:S03]  /*87c0*/  ISETP.GT.AND P3, PT, R0, 0xa8, PT ;  /* 0x000000a80000780c */ /* 0x000fc60003f64270 */
[----:B------:R-:W-:Y:S01]  /*87d0*/  @P1 STG.E desc[UR38][R4.64+0x284], R105 ;  /* 0x0002846904001986 */ /* 0x000fe2000c101926 */
[----:B------:R-:W-:Y:S01]  /*87e0*/  ISETP.GT.AND P1, PT, R0, 0xa9, PT ;  /* 0x000000a90000780c */ /* 0x000fe20003f24270 */
[-C--:B0-----:R-:W-:Y:S01]  /*87f0*/  FMUL R9, R106, R153.reuse ;  /* 0x000000996a097220 */ /* 0x081fe20000400000 */
[C---:B------:R-:W-:Y:S02]  /*8800*/  ISETP.GT.AND P5, PT, R3.reuse, RZ, P3 ;  /* 0x000000ff0300720c */ /* 0x040fe40001fa4270 */
[C---:B------:R-:W-:Y:S02]  /*8810*/  ISETP.GT.AND P4, PT, R3.reuse, RZ, P1 ;  /* 0x000000ff0300720c */ /* 0x040fe40000f84270 */
[----:B------:R0:W-:Y:S01]  /*8820*/  @P0 STG.E desc[UR38][R6.64+0x280], R9 ;  /* 0x0002800906000986 */ /* 0x0001e2000c101926 */
[----:B-1----:R-:W-:Y:S01]  /*8830*/  FMUL R11, R108, R153 ;  /* 0x000000996c0b7220 */ /* 0x002fe20000400000 */
[C---:B------:R-:W-:Y:S02]  /*8840*/  ISETP.GT.AND P3, PT, R3.reuse, 0x8, P3 ;  /* 0x000000080300780c */ /* 0x040fe40001f64270 */
[----:B------:R-:W-:Y:S01]  /*8850*/  @P2 STG.E desc[UR38][R6.64+0x284], R107 ;  /* 0x0002846b06002986 */ /* 0x000fe2000c101926 */
[----:B------:R-:W-:-:S02]  /*8860*/  ISETP.GT.AND P1, PT, R3, 0x8, P1 ;  /* 0x000000080300780c */ /* 0x000fc40000f24270 */
[C---:B------:R-:W-:Y:S02]  /*8870*/  ISETP.GT.AND P0, PT, R0.reuse, 0xb0, PT ;  /* 0x000000b00000780c */ /* 0x040fe40003f04270 */
[----:B------:R-:W-:Y:S01]  /*8880*/  ISETP.GT.AND P2, PT, R0, 0xb1, PT ;  /* 0x000000b10000780c */ /* 0x000fe20003f44270 */
[----:B------:R1:W-:Y:S01]  /*8890*/  @P5 STG.E desc[UR38][R4.64+0x2a0], R11 ;  /* 0x0002a00b04005986 */ /* 0x0003e2000c101926 */
[C---:B------:R-:W-:Y:S01]  /*88a0*/  ISETP.GT.AND P5, PT, R3.reuse, RZ, P0 ;  /* 0x000000ff0300720c */ /* 0x040fe200007a4270 */
[-C--:B0-----:R-:W-:Y:S01]  /*88b0*/  FMUL R9, R110, R153.reuse ;  /* 0x000000996e097220 */ /* 0x081fe20000400000 */
[C---:B------:R-:W-:Y:S01]  /*88c0*/  ISETP.GT.AND P0, PT, R3.reuse, 0x8, P0 ;  /* 0x000000080300780c */ /* 0x040fe20000704270 */
[----:B------:R-:W-:Y:S01]  /*88d0*/  @P4 STG.E desc[UR38][R4.64+0x2a4], R109 ;  /* 0x0002a46d04004986 */ /* 0x000fe2000c101926 */
[C---:B------:R-:W-:Y:S02]  /*88e0*/  ISETP.GT.AND P4, PT, R3.reuse, RZ, P2 ;  /* 0x000000ff0300720c */ /* 0x040fe40001784270 */
[----:B------:R-:W-:Y:S01]  /*88f0*/  ISETP.GT.AND P2, PT, R3, 0x8, P2 ;  /* 0x000000080300780c */ /* 0x000fe20001744270 */
[----:B------:R0:W-:Y:S01]  /*8900*/  @P3 STG.E desc[UR38][R6.64+0x2a0], R9 ;  /* 0x0002a00906003986 */ /* 0x0001e2000c101926 */
[----:B------:R-:W-:Y:S01]  /*8910*/  ISETP.GT.AND P3, PT, R0, 0xb9, PT ;  /* 0x000000b90000780c */ /* 0x000fe20003f64270 */
[----:B-1----:R-:W-:-:S02]  /*8920*/  FMUL R11, R112, R153 ;  /* 0x00000099700b7220 */ /* 0x002fc40000400000 */
[----:B------:R-:W-:Y:S01]  /*8930*/  @P1 STG.E desc[UR38][R6.64+0x2a4], R111 ;  /* 0x0002a46f06001986 */ /* 0x000fe2000c101926 */
[----:B------:R-:W-:-:S03]  /*8940*/  ISETP.GT.AND P1, PT, R0, 0xb8, PT ;  /* 0x000000b80000780c */ /* 0x000fc60003f24270 */
[----:B------:R1:W-:Y:S01]  /*8950*/  @P5 STG.E desc[UR38][R4.64+0x2c0], R11 ;  /* 0x0002c00b04005986 */ /* 0x0003e2000c101926 */
[C---:B------:R-:W-:Y:S01]  /*8960*/  ISETP.GT.AND P5, PT, R3.reuse, RZ, P1 ;  /* 0x000000ff0300720c */ /* 0x040fe20000fa4270 */
[-C--:B0-----:R-:W-:Y:S02]  /*8970*/  FMUL R9, R114, R153.reuse ;  /* 0x0000009972097220 */ /* 0x081fe40000400000 */
[----:B------:R-:W-:Y:S01]  /*8980*/  @P4 STG.E desc[UR38][R4.64+0x2c4], R113 ;  /* 0x0002c47104004986 */ /* 0x000fe2000c101926 */
[C---:B------:R-:W-:Y:S02]  /*8990*/  ISETP.GT.AND P4, PT, R3.reuse, RZ, P3 ;  /* 0x000000ff0300720c */ /* 0x040fe40001f84270 */
[C---:B------:R-:W-:Y:S01]  /*89a0*/  ISETP.GT.AND P1, PT, R3.reuse, 0x8, P1 ;  /* 0x000000080300780c */ /* 0x040fe20000f24270 */
[----:B------:R0:W-:Y:S01]  /*89b0*/  @P0 STG.E desc[UR38][R6.64+0x2c0], R9 ;  /* 0x0002c00906000986 */ /* 0x0001e2000c101926 */
[----:B------:R-:W-:Y:S02]  /*89c0*/  ISETP.GT.AND P0, PT, R0, 0xc0, PT ;  /* 0x000000c00000780c */ /* 0x000fe40003f04270 */
[----:B------:R-:W-:Y:S01]  /*89d0*/  ISETP.GT.AND P3, PT, R3, 0x8, P3 ;  /* 0x000000080300780c */ /* 0x000fe20001f64270 */
[----:B-1----:R-:W-:Y:S01]  /*89e0*/  FMUL R11, R116, R153 ;  /* 0x00000099740b7220 */ /* 0x002fe20000400000 */
        /* <DEDUP_REMOVED lines=81> */
[----:B------:R-:W-:Y:S02]  /*8f00*/  ISETP.GT.AND P2, PT, R3, 0x8, P2 ;  /* 0x000000080300780c */ /* 0x000fe40001744270 */
[----:B------:R-:W-:Y:S01]  /*8f10*/  ISETP.GT.AND P1, PT, R0, 0xf9, PT ;  /* 0x000000f90000780c */ /* 0x000fe20003f24270 */
[----:B-1----:R-:W-:Y:S01]  /*8f20*/  FMUL R11, R144, R153 ;  /* 0x00000099900b7220 */ /* 0x002fe20000400000 */
[----:B------:R-:W-:Y:S01]  /*8f30*/  @P3 STG.E desc[UR38][R6.64+0x3a4], R143 ;  /* 0x0003a48f06003986 */ /* 0x000fe2000c101926 */
[----:B------:R-:W-:-:S03]  /*8f40*/  ISETP.GT.AND P3, PT, R0, 0xf8, PT ;  /* 0x000000f80000780c */ /* 0x000fc60003f64270 */
[----:B------:R1:W-:Y:S01]  /*8f50*/  @P5 STG.E desc[UR38][R4.64+0x3c0], R11 ;  /* 0x0003c00b04005986 */ /* 0x0003e2000c101926 */
[C---:B------:R-:W-:Y:S02]  /*8f60*/  ISETP.GT.AND P5, PT, R3.reuse, RZ, P3 ;  /* 0x000000ff0300720c */ /* 0x040fe40001fa4270 */
[C---:B------:R-:W-:Y:S01]  /*8f70*/  ISETP.GT.AND P3, PT, R3.reuse, 0x8, P3 ;  /* 0x000000080300780c */ /* 0x040fe20001f64270 */
[----:B------:R-:W-:Y:S01]  /*8f80*/  @P4 STG.E desc[UR38][R4.64+0x3c4], R145 ;  /* 0x0003c49104004986 */ /* 0x000fe2000c101926 */
[C---:B------:R-:W-:Y:S01]  /*8f90*/  ISETP.GT.AND P4, PT, R3.reuse, RZ, P1 ;  /* 0x000000ff0300720c */ /* 0x040fe20000f84270 */
[----:B0-----:R-:W-:Y:S01]  /*8fa0*/  FMUL R9, R146, R153 ;  /* 0x0000009992097220 */ /* 0x001fe20000400000 */
[----:B------:R-:W-:Y:S01]  /*8fb0*/  ISETP.GT.AND P1, PT, R3, 0x8, P1 ;  /* 0x000000080300780c */ /* 0x000fe20000f24270 */
[----:B------:R-:W-:Y:S02]  /*8fc0*/  @P0 IMAD.MOV.U32 R2, RZ, RZ, R6 ;  /* 0x000000ffff020224 */ /* 0x000fe400078e0006 */
[----:B------:R-:W-:-:S02]  /*8fd0*/  @P0 IMAD.MOV.U32 R3, RZ, RZ, R7 ;  /* 0x000000ffff030224 */ /* 0x000fc400078e0007 */
[----:B-1----:R-:W-:-:S03]  /*8fe0*/  FMUL R11, R148, R153 ;  /* 0x00000099940b7220 */ /* 0x002fc60000400000 */
[----:B------:R0:W-:Y:S02]  /*8ff0*/  @P0 STG.E desc[UR38][R2.64+0x3c0], R9 ;  /* 0x0003c00902000986 */ /* 0x0001e4000c101926 */
[----:B0-----:R-:W-:Y:S02]  /*9000*/  @P2 IMAD.MOV.U32 R2, RZ, RZ, R6 ;  /* 0x000000ffff022224 */ /* 0x001fe400078e0006 */
[----:B------:R-:W-:-:S05]  /*9010*/  @P2 IMAD.MOV.U32 R3, RZ, RZ, R7 ;  /* 0x000000ffff032224 */ /* 0x000fca00078e0007 */
[----:B------:R0:W-:Y:S02]  /*9020*/  @P2 STG.E desc[UR38][R2.64+0x3c4], R147 ;  /* 0x0003c49302002986 */ /* 0x0001e4000c101926 */
[----:B0-----:R-:W-:Y:S02]  /*9030*/  @P5 IMAD.MOV.U32 R2, RZ, RZ, R4 ;  /* 0x000000ffff025224 */ /* 0x001fe400078e0004 */
[----:B------:R-:W-:-:S05]  /*9040*/  @P5 IMAD.MOV.U32 R3, RZ, RZ, R5 ;  /* 0x000000ffff035224 */ /* 0x000fca00078e0005 */
[----:B------:R0:W-:Y:S04]  /*9050*/  @P5 STG.E desc[UR38][R2.64+0x3e0], R11 ;  /* 0x0003e00b02005986 */ /* 0x0001e8000c101926 */
[----:B------:R1:W-:Y:S01]  /*9060*/  @P4 STG.E desc[UR38][R4.64+0x3e4], R149 ;  /* 0x0003e49504004986 */ /* 0x0003e2000c101926 */
[----:B0-----:R-:W-:Y:S02]  /*9070*/  @P3 IMAD.MOV.U32 R2, RZ, RZ, R6 ;  /* 0x000000ffff023224 */ /* 0x001fe400078e0006 */
[----:B------:R-:W-:-:S05]  /*9080*/  @P3 IMAD.MOV.U32 R3, RZ, RZ, R7 ;  /* 0x000000ffff033224 */ /* 0x000fca00078e0007 */
[----:B------:R1:W-:Y:S04]  /*9090*/  @P3 STG.E desc[UR38][R2.64+0x3e0], R13 ;  /* 0x0003e00d02003986 */ /* 0x0003e8000c101926 */
[----:B------:R1:W-:Y:S02]  /*90a0*/  @P1 STG.E desc[UR38][R6.64+0x3e4], R151 ;  /* 0x0003e49706001986 */ /* 0x0003e4000c101926 */
.L_x_286:
[----:B------:R-:W-:Y:S05]  /*90b0*/  BSYNC B0 ;  /* 0x0000000000007941 */ /* 0x000fea0003800000 */
.L_x_32:
[----:B01----:R-:W2:Y:S01]  /*90c0*/  LDL.64 R2, [R1] ;  /* 0x0000000001027983 */ /* 0x003ea20000100a00 */
[----:B------:R-:W-:Y:S01]  /*90d0*/  ULDC.64 UR4, c[0x0][0x650] ;  /* 0x0001940000047ab9 */ /* 0x000fe20000000a00 */
[----:B------:R0:W-:Y:S01]  /*90e0*/  SYNCS.ARRIVE.TRANS64.A1T0 RZ, [R160+UR44], RZ ;  /* 0x000000ffa0ff79a7 */ /* 0x0001e2000810002c */
[----:B------:R-:W-:Y:S01]  /*90f0*/  PRMT R0, RZ, 0x7610, R0 ;  /* 0x00007610ff007816 */ /* 0x000fe20000000000 */
[----:B------:R-:W-:Y:S02]  /*9100*/  IMAD.MOV.U32 R19, RZ, RZ, -0x1 ;  /* 0xffffffffff137424 */ /* 0x000fe400078e00ff */
[----:B------:R-:W-:Y:S01]  /*9110*/  IMAD.MOV.U32 R22, RZ, RZ, -0x1 ;  /* 0xffffffffff167424 */ /* 0x000fe200078e00ff */
[----:B--2---:R-:W-:-:S04]  /*9120*/  LEA R18, P0, R2, R18, 0x1 ;  /* 0x0000001202127211 */ /* 0x004fc800078008ff */
[----:B------:R-:W-:Y:S01]  /*9130*/  LEA.HI.X R17, R2, R17, R23, 0x1, P0 ;  /* 0x0000001102117211 */ /* 0x000fe200000f0c17 */
[----:B------:R-:W-:Y:S01]  /*9140*/  IMAD.MOV.U32 R2, RZ, RZ, -0x1 ;  /* 0xffffffffff027424 */ /* 0x000fe200078e00ff */
[----:B------:R-:W-:-:S04]  /*9150*/  ISETP.GE.U32.AND P0, PT, R18, UR4, PT ;  /* 0x0000000412007c0c */ /* 0x000fc8000bf06070 */
[----:B------:R-:W-:-:S13]  /*9160*/  ISETP.GE.U32.AND.EX P0, PT, R17, UR5, PT, P0 ;  /* 0x0000000511007c0c */ /* 0x000fda000bf06100 */
[----:B0-----:R-:W-:Y:S05]  /*9170*/  @P0 BRA `(.L_x_287) ;  /* 0x0000000400700947 */ /* 0x001fea0003800000 */
[----:B---3--:R-:W0:Y:S01]  /*9180*/  S2R R10, SR_CTAID.X ;  /* 0x00000000000a7919 */ /* 0x008e220000002500 */
[----:B------:R-:W1:Y:S01]  /*9190*/  LDC.64 R8, c[0x0][0x628] ;  /* 0x00018a00ff087b82 */ /* 0x000e620000000a00 */
[----:B------:R-:W-:Y:S01]  /*91a0*/  ULDC UR4, c[0x0][0x150] ;  /* 0x0000540000047ab9 */ /* 0x000fe20000000800 */
[----:B----4-:R-:W-:Y:S01]  /*91b0*/  IMAD.MOV.U32 R6, RZ, RZ, R18 ;  /* 0x000000ffff067224 */ /* 0x010fe200078e0012 */
[----:B------:R-:W2:Y:S01]  /*91c0*/  S2R R20, SR_CTAID.Y ;  /* 0x0000000000147919 */ /* 0x000ea20000002600 */
[----:B------:R-:W-:-:S04]  /*91d0*/  IMAD.MOV.U32 R7, RZ, RZ, R17 ;  /* 0x000000ffff077224 */ /* 0x000fc800078e0011 */
[----:B------:R-:W3:Y:S08]  /*91e0*/  LDC R15, c[0x0][0x144] ;  /* 0x00005100ff0f7b82 */ /* 0x000ef00000000800 */
[----:B------:R-:W4:Y:S08]  /*91f0*/  LDC R0, c[0x0][0x630] ;  /* 0x00018c00ff007b82 */ /* 0x000f300000000800 */
[----:B------:R-:W2:Y:S01]  /*9200*/  LDC.64 R12, c[0x0][0x620] ;  /* 0x00018800ff0c7b82 */ /* 0x000ea20000000a00 */
[----:B-1----:R-:W-:-:S04]  /*9210*/  ISETP.NE.U32.AND P0, PT, R8, RZ, PT ;  /* 0x000000ff0800720c */ /* 0x002fc80003f05070 */
[----:B------:R-:W-:Y:S02]  /*9220*/  ISETP.NE.AND.EX P0, PT, R9, RZ, PT, P0 ;  /* 0x000000ff0900720c */ /* 0x000fe40003f05300 */
[----:B0-----:R-:W-:-:S05]  /*9230*/  I2FP.F32.U32 R2, R10 ;  /* 0x0000000a00027245 */ /* 0x001fca0000201000 */
[----:B------:R-:W-:-:S04]  /*9240*/  FMUL R2, R2, UR4 ;  /* 0x0000000402027c20 */ /* 0x000fc80008400000 */
[----:B------:R0:W1:Y:S02]  /*9250*/  F2I.U32.TRUNC.NTZ R14, R2 ;  /* 0x00000002000e7305 */ /* 0x000064000020f000 */
[----:B---34-:R-:W-:Y:S05]  /*9260*/  @!P0 BRA `(.L_x_288) ;  /* 0x0000000000288947 */ /* 0x018fea0003800000 */
[----:B------:R-:W3:Y:S02]  /*9270*/  LDC R3, c[0x0][0x634] ;  /* 0x00018d00ff037b82 */ /* 0x000ee40000000800 */
[----:B---3--:R-:W-:-:S05]  /*9280*/  IADD3 R7, P0, R18, R3, RZ ;  /* 0x0000000312077210 */ /* 0x008fca0007f1e0ff */
[----:B------:R-:W-:-:S04]  /*9290*/  IMAD.X R11, RZ, RZ, R17, P0 ;  /* 0x000000ffff0b7224 */ /* 0x000fc800000e0611 */
[----:B0-----:R-:W-:-:S04]  /*92a0*/  IMAD.WIDE.U32 R2, R11, R8, RZ ;  /* 0x000000080b027225 */ /* 0x001fc800078e00ff */
[----:B------:R-:W-:-:S04]  /*92b0*/  IMAD.WIDE.U32 R4, P0, R7, R9, R2 ;  /* 0x0000000907047225 */ /* 0x000fc80007800002 */
[----:B------:R-:W-:-:S04]  /*92c0*/  IMAD.WIDE.U32 R2, R7, R8, RZ ;  /* 0x0000000807027225 */ /* 0x000fc800078e00ff */
[----:B------:R-:W-:Y:S01]  /*92d0*/  IMAD.X R7, RZ, RZ, RZ, P0 ;  /* 0x000000ffff077224 */ /* 0x000fe200000e06ff */
[----:B------:R-:W-:Y:S01]  /*92e0*/  IADD3 RZ, P0, R3, R4, RZ ;  /* 0x0000000403ff7210 */ /* 0x000fe20007f1e0ff */
[----:B------:R-:W-:-:S04]  /*92f0*/  IMAD.MOV.U32 R6, RZ, RZ, R5 ;  /* 0x000000ffff067224 */ /* 0x000fc800078e0005 */
[----:B------:R-:W-:-:S08]  /*9300*/  IMAD.WIDE.U32.X R6, R11, R9, R6, P0 ;  /* 0x000000090b067225 */ /* 0x000fd000000e0406 */
.L_x_288:
[----:B------:R-:W3:Y:S01]  /*9310*/  LDC.64 R26, c[0x0][0x640] ;  /* 0x00019000ff1a7b82 */ /* 0x000ee20000000a00 */
[-C--:B------:R-:W-:Y:S01]  /*9320*/  SHF.R.U64 R11, R6, R0.reuse, R7 ;  /* 0x00000000060b7219 */ /* 0x080fe20000001207 */
[----:B------:R-:W-:Y:S01]  /*9330*/  IMAD.MOV.U32 R19, RZ, RZ, R17 ;  /* 0x000000ffff137224 */ /* 0x000fe200078e0011 */
[----:B------:R-:W-:Y:S01]  /*9340*/  SHF.R.U32.HI R0, RZ, R0, R7 ;  /* 0x00000000ff007219 */ /* 0x000fe20000011607 */
[----:B-1----:R-:W-:Y:S01]  /*9350*/  IMAD.MOV R14, RZ, RZ, -R14 ;  /* 0x000000ffff0e7224 */ /* 0x002fe200078e0a0e */
[----:B------:R-:W-:Y:S01]  /*9360*/  IADD3 R5, P0, RZ, -R11, RZ ;  /* 0x8000000bff057210 */ /* 0x000fe20007f1e0ff */
[----:B------:R-:W-:Y:S01]  /*9370*/  ULDC UR4, c[0x0][0x154] ;  /* 0x0000550000047ab9 */ /* 0x000fe20000000800 */
[----:B------:R-:W-:Y:S01]  /*9380*/  IMAD.MOV.U32 R7, RZ, RZ, 0x1 ;  /* 0x00000001ff077424 */ /* 0x000fe200078e00ff */
[----:B------:R-:W1:Y:S01]  /*9390*/  LDC R4, c[0x0][0x618] ;  /* 0x00018600ff047b82 */ /* 0x000e620000000800 */
[----:B------:R-:W-:Y:S02]  /*93a0*/  IMAD R22, R15, R14, R10 ;  /* 0x0000000e0f167224 */ /* 0x000fe400078e020a */
[----:B------:R-:W-:-:S04]  /*93b0*/  IMAD.X R3, RZ, RZ, ~R0, P0 ;  /* 0x000000ffff037224 */ /* 0x000fc800000e0e00 */
[-C--:B--2---:R-:W-:Y:S01]  /*93c0*/  IMAD R0, R3, R12.reuse, RZ ;  /* 0x0000000c03007224 */ /* 0x084fe200078e02ff */
[----:B------:R-:W2:Y:S01]  /*93d0*/  LDC R6, c[0x0][0x608] ;  /* 0x00018200ff067b82 */ /* 0x000ea20000000800 */
[----:B0-----:R-:W-:-:S04]  /*93e0*/  IMAD.WIDE.U32 R2, R5, R12, R18 ;  /* 0x0000000c05027225 */ /* 0x001fc800078e0012 */
[----:B------:R-:W-:Y:S01]  /*93f0*/  IMAD R5, R5, R13, R0 ;  /* 0x0000000d05057224 */ /* 0x000fe200078e0200 */
[----:B------:R-:W-:Y:S02]  /*9400*/  I2FP.F32.U32 R0, R20 ;  /* 0x0000001400007245 */ /* 0x000fe40000201000 */
[----:B------:R-:W0:Y:S01]  /*9410*/  LDC R24, c[0x0][0x658] ;  /* 0x00019600ff187b82 */ /* 0x000e220000000800 */
[----:B------:R-:W-:Y:S01]  /*9420*/  IMAD.IADD R3, R3, 0x1, R5 ;  /* 0x0000000103037824 */ /* 0x000fe200078e0205 */
[----:B---3--:R-:W-:Y:S01]  /*9430*/  ISETP.NE.U32.AND P0, PT, R26, RZ, PT ;  /* 0x000000ff1a00720c */ /* 0x008fe20003f05070 */
[----:B------:R-:W-:Y:S01]  /*9440*/  FMUL R0, R0, UR4 ;  /* 0x0000000400007c20 */ /* 0x000fe20008400000 */
[----:B------:R-:W-:Y:S02]  /*9450*/  IMAD.MOV.U32 R5, RZ, RZ, -0x1 ;  /* 0xffffffffff057424 */ /* 0x000fe400078e00ff */
[----:B------:R-:W-:Y:S01]  /*9460*/  ISETP.NE.AND.EX P0, PT, R27, RZ, PT, P0 ;  /* 0x000000ff1b00720c */ /* 0x000fe20003f05300 */
[----:B------:R3:W4:Y:S01]  /*9470*/  F2I.U32.TRUNC.NTZ R12, R0 ;  /* 0x00000000000c7305 */ /* 0x000722000020f000 */
[----:B------:R-:W3:Y:S01]  /*9480*/  LDC R15, c[0x0][0x148] ;  /* 0x00005200ff0f7b82 */ /* 0x000ee20000000800 */
[----:B-1----:R-:W-:-:S02]  /*9490*/  SHF.R.U64 R10, R2, R4, R3 ;  /* 0x00000004020a7219 */ /* 0x002fc40000001203 */
[----:B------:R-:W-:-:S05]  /*94a0*/  SHF.R.U32.HI R3, RZ, R4, R3 ;  /* 0x00000004ff037219 */ /* 0x000fca0000011603 */
[----:B------:R-:W1:Y:S01]  /*94b0*/  LDC R14, c[0x0][0x600] ;  /* 0x00018000ff0e7b82 */ /* 0x000e620000000800 */
[-CC-:B--2---:R-:W-:Y:S02]  /*94c0*/  SHF.R.U64 R8, R10, R6.reuse, R3.reuse ;  /* 0x000000060a087219 */ /* 0x184fe40000001203 */
[----:B------:R-:W-:-:S05]  /*94d0*/  SHF.R.U32.HI R3, RZ, R6, R3 ;  /* 0x00000006ff037219 */ /* 0x000fca0000011603 */
[----:B------:R-:W2:Y:S01]  /*94e0*/  LDC R21, c[0x0][0x648] ;  /* 0x00019200ff157b82 */ /* 0x000ea20000000800 */
[-CC-:B0-----:R-:W-:Y:S02]  /*94f0*/  SHF.R.U64 R13, R8, R24.reuse, R3.reuse ;  /* 0x00000018080d7219 */ /* 0x181fe40000001203 */
[-C--:B------:R-:W-:Y:S02]  /*9500*/  SHF.L.U32 R5, R5, R24.reuse, RZ ;  /* 0x0000001805057219 */ /* 0x080fe400000006ff */
[-C--:B------:R-:W-:Y:S01]  /*9510*/  SHF.R.U32.HI R3, RZ, R24.reuse, R3 ;  /* 0x00000018ff037219 */ /* 0x080fe20000011603 */
[----:B------:R-:W-:Y:S01]  /*9520*/  IMAD.MOV.U32 R2, RZ, RZ, R13 ;  /* 0x000000ffff027224 */ /* 0x000fe200078e000d */
[----:B------:R-:W-:Y:S01]  /*9530*/  SHF.L.U32 R24, R7, R24, RZ ;  /* 0x0000001807187219 */ /* 0x000fe200000006ff */
[----:B------:R-:W0:Y:S01]  /*9540*/  LDC R25, c[0x0][0x638] ;  /* 0x00018e00ff197b82 */ /* 0x000e220000000800 */
[----:B------:R-:W-:-:S07]  /*9550*/  LOP3.LUT R19, RZ, R5, RZ, 0x33, !PT ;  /* 0x00000005ff137212 */ /* 0x000fce00078e33ff */
[----:B------:R-:W0:Y:S01]  /*9560*/  LDC R28, c[0x0][0x610] ;  /* 0x00018400ff1c7b82 */ /* 0x000e220000000800 */
[----:B----4-:R-:W-:Y:S05]  /*9570*/  @!P0 BRA `(.L_x_289) ;  /* 0x0000000000288947 */ /* 0x010fea0003800000 */
[----:B---3--:R-:W3:Y:S02]  /*9580*/  LDC R0, c[0x0][0x64c] ;  /* 0x00019300ff007b82 */ /* 0x008ee40000000800 */
[----:B---3--:R-:W-:-:S05]  /*9590*/  IADD3 R7, P0, R13, R0, RZ ;  /* 0x000000000d077210 */ /* 0x008fca0007f1e0ff */
        /* <DEDUP_REMOVED lines=8> */
.L_x_289:
[----:B------:R-:W4:Y:S01]  /*9620*/  LDC R4, c[0x0][0x65c] ;  /* 0x00019700ff047b82 */ /* 0x000f220000000800 */
[----:B--23--:R-:W-:Y:S01]  /*9630*/  SHF.R.U64 R0, R2, R21, R3 ;  /* 0x0000001502007219 */ /* 0x00cfe20000001203 */
[----:B-1----:R-:W-:Y:S01]  /*9640*/  VIADD R3, R14, 0xffffffff ;  /* 0xffffffff0e037836 */ /* 0x002fe20000000000 */
[----:B------:R-:W-:Y:S01]  /*9650*/  LOP3.LUT R19, R8, R19, RZ, 0xc0, !PT ;  /* 0x0000001308137212 */ /* 0x000fe200078ec0ff */
[----:B------:R-:W-:Y:S02]  /*9660*/  IMAD.MOV R12, RZ, RZ, -R12 ;  /* 0x000000ffff0c7224 */ /* 0x000fe400078e0a0c */
[----:B------:R-:W-:Y:S01]  /*9670*/  IMAD.MOV R2, RZ, RZ, -R0 ;  /* 0x000000ffff027224 */ /* 0x000fe200078e0a00 */
[----:B------:R-:W-:Y:S01]  /*9680*/  LOP3.LUT R3, R10, R3, RZ, 0xc0, !PT ;  /* 0x000000030a037212 */ /* 0x000fe200078ec0ff */
[----:B------:R-:W-:Y:S02]  /*9690*/  IMAD R19, R24, R0, R19 ;  /* 0x0000000018137224 */ /* 0x000fe400078e0213 */
[----:B0-----:R-:W-:-:S04]  /*96a0*/  IMAD R0, R2, R25, R13 ;  /* 0x0000001902007224 */ /* 0x001fc800078e020d */
[----:B------:R-:W-:Y:S01]  /*96b0*/  IMAD R2, R0, R14, R3 ;  /* 0x0000000e00027224 */ /* 0x000fe200078e0203 */
[----:B----4-:R-:W-:Y:S01]  /*96c0*/  ISETP.NE.AND P0, PT, R4, 0x1, PT ;  /* 0x000000010400780c */ /* 0x010fe20003f05270 */
[----:B------:R-:W-:-:S05]  /*96d0*/  IMAD.MOV.U32 R4, RZ, RZ, 0x1 ;  /* 0x00000001ff047424 */ /* 0x000fca00078e00ff */
[----:B------:R-:W-:-:S07]  /*96e0*/  PRMT R0, R4, 0x7610, R0 ;  /* 0x0000761004007816 */ /* 0x000fce0000000000 */
[----:B------:R-:W-:-:S04]  /*96f0*/  @P0 IMAD R22, R15, R12, R20 ;  /* 0x0000000c0f160224 */ /* 0x000fc800078e0214 */
[----:B------:R-:W-:-:S05]  /*9700*/  IMAD R19, R19, R28, R22 ;  /* 0x0000001c13137224 */ /* 0x000fca00078e0216 */
[----:B------:R-:W-:Y:S02]  /*9710*/  SEL R22, R2, R19, !P0 ;  /* 0x0000001302167207 */ /* 0x000fe40004000000 */
[----:B------:R-:W-:Y:S01]  /*9720*/  SEL R19, R19, R2, !P0 ;  /* 0x0000000213137207 */ /* 0x000fe20004000000 */
[----:B------:R-:W-:-:S07]  /*9730*/  IMAD.MOV.U32 R2, RZ, RZ, R11 ;  /* 0x000000ffff027224 */ /* 0x000fce00078e000b */
.L_x_287:
[----:B------:R-:W-:Y:S02]  /*9740*/  LOP3.LUT P0, RZ, R0, 0xff, RZ, 0xc0, !PT ;  /* 0x000000ff00ff7812 */ /* 0x000fe4000780c0ff */
[----:B------:R-:W-:-:S11]  /*9750*/  LOP3.LUT R171, R171, 0x1, RZ, 0x3c, !PT ;  /* 0x00000001abab7812 */ /* 0x000fd600078e3cff */
[----:B------:R-:W-:Y:S05]  /*9760*/  @P0 BRA `(.L_x_290) ;  /* 0xffffff7c00400947 */ /* 0x000fea000383ffff */
[----:B------:R-:W-:Y:S05]  /*9770*/  EXIT ;  /* 0x000000000000794d */ /* 0x000fea0003800000 */
.L_x_13:
[----:B------:R-:W-:-:S08]  /*9780*/  ISETP.NE.AND P0, PT, R0, RZ, PT ;  /* 0x000000ff0000720c */ /* 0x000fd00003f05270 */
[----:B0-----:R-:W0:-:S00]  /*9790*/  USETMAXREG.DEALLOC.CTAPOOL 0x28 ;  /* 0x00000028000079c8 */ /* 0x001e0000080e0500 */
[----:B------:R-:W-:Y:S05]  /*97a0*/  @P0 EXIT ;  /* 0x000000000000094d */ /* 0x000fea0003800000 */
[----:B0-----:R-:W-:Y:S01]  /*97b0*/  LOP3.LUT P0, RZ, R8, 0xff, RZ, 0xc0, !PT ;  /* 0x000000ff08ff7812 */ /* 0x001fe2000780c0ff */
[----:B------:R-:W-:Y:S02]  /*97c0*/  IMAD.MOV.U32 R0, RZ, RZ, 0x1 ;  /* 0x00000001ff007424 */ /* 0x000fe400078e00ff */
[----:B------:R-:W-:-:S10]  /*97d0*/  IMAD.MOV.U32 R7, RZ, RZ, RZ ;  /* 0x000000ffff077224 */ /* 0x000fd400078e00ff */
[----:B------:R-:W-:Y:S05]  /*97e0*/  @!P0 BRA `(.L_x_291) ;  /* 0x0000000c00a48947 */ /* 0x000fea0003800000 */
[----:B------:R-:W-:Y:S01]  /*97f0*/  LOP3.LUT P0, RZ, R4, 0x1f, RZ, 0xc0, !PT ;  /* 0x0000001f04ff7812 */ /* 0x000fe2000780c0ff */
[----:B------:R-:W-:Y:S01]  /*9800*/  ULDC UR21, c[0x0][0x658] ;  /* 0x0001960000157ab9 */ /* 0x000fe20000000800 */
[----:B------:R-:W-:Y:S01]  /*9810*/  UMOV UR4, 0xffffffff ;  /* 0xffffffff00047882 */ /* 0x000fe20000000000 */
[----:B------:R-:W-:Y:S01]  /*9820*/  BSSY B0, `(.L_x_291) ;  /* 0x00000e5000007945 */ /* 0x000fe20003800000 */
[----:B------:R-:W-:Y:S01]  /*9830*/  USHF.L.U32 UR4, UR4, UR21, URZ ;  /* 0x0000001504047299 */ /* 0x000fe2000800063f */
[C---:B------:R-:W-:Y:S01]  /*9840*/  ISETP.NE.AND P2, PT, R3.reuse, RZ, PT ;  /* 0x000000ff0300720c */ /* 0x040fe20003f45270 */
[----:B------:R-:W-:Y:S01]  /*9850*/  IMAD.MOV.U32 R8, RZ, RZ, 0x1 ;  /* 0x00000001ff087424 */ /* 0x000fe200078e00ff */
[----:B------:R-:W-:Y:S01]  /*9860*/  ISETP.NE.OR P0, PT, R3, RZ, !P0 ;  /* 0x000000ff0300720c */ /* 0x000fe20004705670 */
[----:B------:R-:W-:Y:S01]  /*9870*/  IMAD.MOV.U32 R0, RZ, RZ, 0x1 ;  /* 0x00000001ff007424 */ /* 0x000fe200078e00ff */
[----:B------:R-:W-:Y:S01]  /*9880*/  LOP3.LUT R6, R16, 0x2, RZ, 0xfc, !PT ;  /* 0x0000000210067812 */ /* 0x000fe200078efcff */
[----:B------:R-:W-:Y:S01]  /*9890*/  IMAD.MOV.U32 R7, RZ, RZ, RZ ;  /* 0x000000ffff077224 */ /* 0x000fe200078e00ff */
[----:B------:R-:W-:Y:S01]  /*98a0*/  ULDC UR13, c[0x0][0x600] ;  /* 0x00018000000d7ab9 */ /* 0x000fe20000000800 */
[----:B------:R-:W-:Y:S01]  /*98b0*/  UMOV UR5, 0x1 ;  /* 0x0000000100057882 */ /* 0x000fe20000000000 */
[----:B------:R-:W-:-:S02]  /*98c0*/  UIADD3 UR30, UR37, 0x1, URZ ;  /* 0x00000001251e7890 */ /* 0x000fc4000fffe03f */
[----:B------:R-:W-:Y:S02]  /*98d0*/  UIADD3 UR13, UR13, -0x1, URZ ;  /* 0xffffffff0d0d7890 */ /* 0x000fe4000fffe03f */
[----:B------:R-:W-:Y:S02]  /*98e0*/  USHF.L.U32 UR21, UR5, UR21, URZ ;  /* 0x0000001505157299 */ /* 0x000fe4000800063f */
[----:B------:R-:W-:Y:S01]  /*98f0*/  ULOP3.LUT UR29, URZ, UR4, URZ, 0x33, !UPT ;  /* 0x000000043f1d7292 */ /* 0x000fe2000f8e333f */
[----:B------:R-:W-:-:S11]  /*9900*/  ULDC.64 UR22, c[0x0][0x198] ;  /* 0x0000660000167ab9 */ /* 0x000fd60000000a00 */
.L_x_303:
[----:B------:R-:W-:-:S03]  /*9910*/  UMOV UR4, 0xffffffff ;  /* 0xffffffff00047882 */ /* 0x000fc60000000000 */
[----:B------:R-:W-:Y:S05]  /*9920*/  BRA.DIV UR4, `(.L_x_292) ;  /* 0x0000001204b07947 */ /* 0x000fea000b800000 */
[----:B------:R-:W-:-:S13]  /*9930*/  ELECT P6, URZ, PT ;  /* 0x00000000003f782f */ /* 0x000fda00038c0000 */
.L_x_318:
[----:B------:R-:W0:Y:S01]  /*9940*/  LDC R3, c[0x0][0x28c] ;  /* 0x0000a300ff037b82 */ /* 0x000e220000000800 */
[----:B------:R-:W-:Y:S01]  /*9950*/  BSSY B1, `(.L_x_293) ;  /* 0x0000059000017945 */ /* 0x000fe20003800000 */
[----:B0-----:R-:W-:-:S13]  /*9960*/  ISETP.LT.OR P6, PT, R3, 0x1, !P6 ;  /* 0x000000010300780c */ /* 0x001fda00077c1670 */
[----:B------:R-:W-:Y:S05]  /*9970*/  @P6 BRA `(.L_x_294) ;  /* 0x0000000400586947 */ /* 0x000fea0003800000 */
[----:B------:R-:W-:Y:S02]  /*9980*/  IMAD.SHL.U32 R19, R19, 0x40, RZ ;  /* 0x0000004013137824 */ /* 0x000fe400078e00ff */
[----:B------:R-:W-:Y:S02]  /*9990*/  IMAD.SHL.U32 R22, R22, 0x100, RZ ;  /* 0x0000010016167824 */ /* 0x000fe400078e00ff */
[----:B------:R-:W-:Y:S02]  /*99a0*/  IMAD.MOV.U32 R12, RZ, RZ, RZ ;  /* 0x000000ffff0c7224 */ /* 0x000fe400078e00ff */
[----:B------:R-:W-:Y:S02]  /*99b0*/  IMAD.U32 R13, RZ, RZ, UR30 ;  /* 0x0000001eff0d7e24 */ /* 0x000fe4000f8e00ff */
[----:B------:R-:W-:Y:S02]  /*99c0*/  IMAD.MOV.U32 R3, RZ, RZ, R0 ;  /* 0x000000ffff037224 */ /* 0x000fe400078e0000 */
[----:B------:R-:W-:-:S07]  /*99d0*/  IMAD.MOV.U32 R4, RZ, RZ, R7 ;  /* 0x000000ffff047224 */ /* 0x000fce00078e0007 */
.L_x_298:
[----:B------:R-:W0:Y:S01]  /*99e0*/  S2R R10, SR_CgaCtaId ;  /* 0x00000000000a7919 */ /* 0x000e220000008800 */
[----:B------:R-:W-:Y:S01]  /*99f0*/  MOV R5, 0x400 ;  /* 0x0000040000057802 */ /* 0x000fe20000000f00 */
[----:B------:R-:W1:Y:S03]  /*9a00*/  @!P2 LDC R9, c[0x0][0x500] ;  /* 0x00014000ff09ab82 */ /* 0x000e660000000800 */
[----:B0-----:R-:W-:Y:S02]  /*9a10*/  LEA R11, R10, R5, 0x18 ;  /* 0x000000050a0b7211 */ /* 0x001fe400078ec0ff */
[----:B------:R-:W-:-:S03]  /*9a20*/  SHF.L.U32 R5, R3, 0x1f, RZ ;  /* 0x0000001f03057819 */ /* 0x000fc600000006ff */
[----:B------:R-:W-:-:S04]  /*9a30*/  IMAD R10, R4, 0x8, R11 ;  /* 0x00000008040a7824 */ /* 0x000fc800078e020b */
[----:B------:R-:W0:Y:S02]  /*9a40*/  SYNCS.PHASECHK.TRANS64.TRYWAIT P1, [R10+URZ+0x30], R5 ;  /* 0x000030050a0075a7 */ /* 0x000e24000802017f */
[----:B01----:R-:W-:Y:S05]  /*9a50*/  @!P1 BRA `(.L_x_295) ;  /* 0x0000001000849947 */ /* 0x003fea0003800000 */
.L_x_319:
[----:B0-----:R-:W-:Y:S01]  /*9a60*/  PRMT R5, R6, 0x9910, RZ ;  /* 0x0000991006057816 */ /* 0x001fe200000000ff */
[----:B------:R0:W-:Y:S03]  /*9a70*/  @!P2 SYNCS.ARRIVE.TRANS64 RZ, [R10+URZ], R9 ;  /* 0x000000090affa9a7 */ /* 0x0001e6000800003f */
[----:B------:R-:W-:-:S13]  /*9a80*/  ISETP.NE.AND P1, PT, R5, 0x2, PT ;  /* 0x000000020500780c */ /* 0x000fda0003f25270 */
[----:B0-----:R-:W-:Y:S05]  /*9a90*/  @P1 BRA `(.L_x_296) ;  /* 0x0000000000041947 */ /* 0x001fea0003800000 */
[----:B------:R-:W-:Y:S01]  /*9aa0*/  BPT.TRAP 0x1 ;  /* 0x000000040000795c */ /* 0x000fe20000300000 */
.L_x_296:
[----:B------:R-:W-:Y:S05]  /*9ab0*/  @P0 BRA `(.L_x_297) ;  /* 0x0000000000040947 */ /* 0x000fea0003800000 */
[----:B------:R-:W-:Y:S01]  /*9ac0*/  BPT.TRAP 0x1 ;  /* 0x000000040000795c */ /* 0x000fe20000300000 */
.L_x_297:
[--C-:B------:R-:W-:Y:S01]  /*9ad0*/  IMAD R5, R4, 0x8000, R11.reuse ;  /* 0x0000800004057824 */ /* 0x100fe200078e020b */
[----:B------:R-:W-:Y:S01]  /*9ae0*/  R2UR UR10, R12 ;  /* 0x000000000c0a72ca */ /* 0x000fe200000e0000 */
[----:B------:R-:W-:Y:S01]  /*9af0*/  IMAD R11, R4, 0x20000, R11 ;  /* 0x00020000040b7824 */ /* 0x000fe200078e020b */
[----:B------:R-:W-:Y:S01]  /*9b00*/  R2UR UR9, R10 ;  /* 0x000000000a0972ca */ /* 0x000fe200000e0000 */
[----:B------:R-:W-:Y:S01]  /*9b10*/  UIADD3 UR14, UP0, UR22, 0xf0, URZ ;  /* 0x000000f0160e7890 */ /* 0x000fe2000ff1e03f */
[----:B------:R-:W-:Y:S01]  /*9b20*/  R2UR UR40, R5 ;  /* 0x00000000052872ca */ /* 0x000fe200000e0000 */
[----:B------:R-:W-:Y:S01]  /*9b30*/  VIADD R13, R13, 0xffffffff ;  /* 0xffffffff0d0d7836 */ /* 0x000fe20000000000 */
[----:B------:R-:W-:Y:S01]  /*9b40*/  R2UR UR18, R11 ;  /* 0x000000000b1272ca */ /* 0x000fe200000e0000 */
[----:B------:R-:W-:Y:S01]  /*9b50*/  UIADD3.X UR15, URZ, UR23, URZ, UP0, !UPT ;  /* 0x000000173f0f7290 */ /* 0x000fe200087fe43f */
[----:B------:R-:W-:Y:S01]  /*9b60*/  R2UR UR11, R19 ;  /* 0x00000000130b72ca */ /* 0x000fe200000e0000 */
[----:B------:R-:W-:Y:S01]  /*9b70*/  UIADD3 UR6, UP1, UR22, 0x1f0, URZ ;  /* 0x000001f016067890 */ /* 0x000fe2000ff3e03f */
[----:B------:R-:W-:Y:S01]  /*9b80*/  R2UR UR12, R2 ;  /* 0x00000000020c72ca */ /* 0x000fe200000e0000 */
[----:B------:R-:W-:Y:S01]  /*9b90*/  UMOV UR4, 0x0 ;  /* 0x0000000000047882 */ /* 0x000fe20000000000 */
[----:B------:R-:W-:Y:S01]  /*9ba0*/  R2UR UR35, R22 ;  /* 0x00000000162372ca */ /* 0x000fe200000e0000 */
[----:B------:R-:W-:Y:S01]  /*9bb0*/  UIADD3 UR58, UR10, 0x20, URZ ;  /* 0x000000200a3a7890 */ /* 0x000fe2000fffe03f */
[----:B------:R-:W-:Y:S01]  /*9bc0*/  ISETP.GT.AND P3, PT, R13, 0x1, PT ;  /* 0x000000010d00780c */ /* 0x000fe20003f64270 */
[----:B------:R-:W-:Y:S01]  /*9bd0*/  UIADD3 UR50, UR10, 0x40, URZ ;  /* 0x000000400a327890 */ /* 0x000fe2000fffe03f */
[----:B------:R-:W-:Y:S01]  /*9be0*/  VIADD R4, R4, 0x1 ;  /* 0x0000000104047836 */ /* 0x000fe20000000000 */
[----:B------:R-:W-:Y:S01]  /*9bf0*/  UIADD3 UR8, UR40, 0x180, URZ ;  /* 0x0000018028087890 */ /* 0x000fe2000fffe03f */
[----:B------:R-:W-:Y:S01]  /*9c00*/  VIADD R12, R12, 0x80 ;  /* 0x000000800c0c7836 */ /* 0x000fe20000000000 */
[----:B------:R-:W-:-:S02]  /*9c10*/  UIADD3 UR56, UR40, 0x2180, URZ ;  /* 0x0000218028387890 */ /* 0x000fc4000fffe03f */
[----:B------:R-:W-:Y:S01]  /*9c20*/  UIADD3 UR48, UR40, 0x4180, URZ ;  /* 0x0000418028307890 */ /* 0x000fe2000fffe03f */
[C---:B------:R-:W-:Y:S01]  /*9c30*/  ISETP.NE.AND P1, PT, R4.reuse, 0x6, PT ;  /* 0x000000060400780c */ /* 0x040fe20003f25270 */
[----:B------:R-:W-:Y:S02]  /*9c40*/  UIADD3 UR42, UR10, 0x60, URZ ;  /* 0x000000600a2a7890 */ /* 0x000fe4000fffe03f */
[----:B------:R-:W-:Y:S01]  /*9c50*/  UIADD3 UR40, UR40, 0x6180, URZ ;  /* 0x0000618028287890 */ /* 0x000fe2000fffe03f */
[----:B------:R-:W-:Y:S01]  /*9c60*/  SEL R10, RZ, 0x1, P1 ;  /* 0x00000001ff0a7807 */ /* 0x000fe20000800000 */
[----:B------:R-:W-:Y:S01]  /*9c70*/  UMOV UR5, 0x10000000 ;  /* 0x1000000000057882 */ /* 0x000fe20000000000 */
[----:B------:R-:W-:Y:S01]  /*9c80*/  UIADD3.X UR7, URZ, UR23, URZ, UP1, !UPT ;  /* 0x000000173f077290 */ /* 0x000fe20008ffe43f */
[----:B------:R0:W-:Y:S01]  /*9c90*/  UTMALDG.3D [UR8], [UR14], desc[UR4] ;  /* 0x000004080e0075b4 */ /* 0x0001e20008011000 */
[----:B------:R-:W-:Y:S01]  /*9ca0*/  UIADD3 UR32, UR18, 0x30180, URZ ;  /* 0x0003018012207890 */ /* 0x000fe2000fffe03f */
[----:B------:R-:W-:Y:S01]  /*9cb0*/  LOP3.LUT R3, R3, R10, RZ, 0x3c, !PT ;  /* 0x0000000a03037212 */ /* 0x000fe200078e3cff */
[----:B------:R-:W-:Y:S01]  /*9cc0*/  UIADD3 UR24, UR18, 0x38180, URZ ;  /* 0x0003818012187890 */ /* 0x000fe2000fffe03f */
[----:B------:R-:W-:Y:S01]  /*9cd0*/  SEL R4, R4, RZ, P1 ;  /* 0x000000ff04047207 */ /* 0x000fe20000800000 */
[----:B------:R-:W-:Y:S01]  /*9ce0*/  UIADD3 UR16, UR18, 0x40180, URZ ;  /* 0x0004018012107890 */ /* 0x000fe2000fffe03f */
[----:B------:R-:W-:Y:S01]  /*9cf0*/  UMOV UR57, UR9 ;  /* 0x0000000900397c82 */ /* 0x000fe20008000000 */
        /* <DEDUP_REMOVED lines=8> */
[----:B------:R1:W-:Y:S01]  /*9d80*/  UTMALDG.3D [UR56], [UR14], desc[UR4] ;  /* 0x000004380e0075b4 */ /* 0x0003e20008011000 */
[----:B------:R-:W-:Y:S01]  /*9d90*/  UMOV UR33, UR9 ;  /* 0x0000000900217c82 */ /* 0x000fe20008000000 */
[----:B------:R-:W-:Y:S01]  /*9da0*/  UMOV UR34, UR10 ;  /* 0x0000000a00227c82 */ /* 0x000fe20008000000 */
[----:B------:R-:W-:Y:S01]  /*9db0*/  UMOV UR36, UR12 ;  /* 0x0000000c00247c82 */ /* 0x000fe20008000000 */
[----:B------:R-:W-:Y:S01]  /*9dc0*/  UMOV UR25, UR9 ;  /* 0x0000000900197c82 */ /* 0x000fe20008000000 */
[----:B------:R-:W-:Y:S01]  /*9dd0*/  UMOV UR27, UR35 ;  /* 0x00000023001b7c82 */ /* 0x000fe20008000000 */
[----:B------:R-:W-:Y:S01]  /*9de0*/  UMOV UR28, UR12 ;  /* 0x0000000c001c7c82 */ /* 0x000fe20008000000 */
[----:B------:R-:W-:Y:S01]  /*9df0*/  UMOV UR26, UR58 ;  /* 0x0000003a001a7c82 */ /* 0x000fe20008000000 */
[----:B0-----:R-:W-:Y:S01]  /*9e00*/  UIADD3 UR8, UR18, 0x48180, URZ ;  /* 0x0004818012087890 */ /* 0x001fe2000fffe03f */
[----:B------:R1:W-:Y:S01]  /*9e10*/  UTMALDG.3D [UR48], [UR14], desc[UR4] ;  /* 0x000004300e0075b4 */ /* 0x0003e20008011000 */
[----:B------:R-:W-:Y:S01]  /*9e20*/  UMOV UR17, UR9 ;  /* 0x0000000900117c82 */ /* 0x000fe20008000000 */
[----:B------:R-:W-:Y:S01]  /*9e30*/  UMOV UR19, UR35 ;  /* 0x0000002300137c82 */ /* 0x000fe20008000000 */
[----:B------:R-:W-:Y:S01]  /*9e40*/  UMOV UR20, UR12 ;  /* 0x0000000c00147c82 */ /* 0x000fe20008000000 */
[----:B------:R-:W-:Y:S01]  /*9e50*/  UMOV UR18, UR50 ;  /* 0x0000003200127c82 */ /* 0x000fe20008000000 */
[----:B------:R-:W-:Y:S01]  /*9e60*/  UMOV UR11, UR35 ;  /* 0x00000023000b7c82 */ /* 0x000fe20008000000 */
[----:B------:R-:W-:Y:S01]  /*9e70*/  UMOV UR10, UR42 ;  /* 0x0000002a000a7c82 */ /* 0x000fe20008000000 */
[----:B------:R1:W-:Y:S01]  /*9e80*/  UTMALDG.3D [UR40], [UR14], desc[UR4] ;  /* 0x000004280e0075b4 */ /* 0x0003e20008011000 */
[----:B------:R1:W-:Y:S01]  /*9e90*/  UTMALDG.3D [UR32], [UR6], desc[UR4] ;  /* 0x00000420060075b4 */ /* 0x0003e20008011000 */
[----:B------:R1:W-:Y:S01]  /*9ea0*/  UTMALDG.3D [UR24], [UR6], desc[UR4] ;  /* 0x00000418060075b4 */ /* 0x0003e20008011000 */
[----:B------:R1:W-:Y:S01]  /*9eb0*/  UTMALDG.3D [UR16], [UR6], desc[UR4] ;  /* 0x00000410060075b4 */ /* 0x0003e20008011000 */
[----:B------:R1:W-:Y:S02]  /*9ec0*/  UTMALDG.3D [UR8], [UR6], desc[UR4] ;  /* 0x00000408060075b4 */ /* 0x0003e40008011000 */
[----:B-1----:R-:W-:Y:S05]  /*9ed0*/  @P3 BRA `(.L_x_298) ;  /* 0xfffffff800c03947 */ /* 0x002fea000383ffff */
.L_x_294:
[----:B------:R-:W-:Y:S05]  /*9ee0*/  BSYNC B1 ;  /* 0x0000000000017941 */ /* 0x000fea0003800000 */
.L_x_293:
[----:B------:R-:W2:Y:S01]  /*9ef0*/  LDL.64 R10, [R1] ;  /* 0x00000000010a7983 */ /* 0x000ea20000100a00 */
[----:B------:R-:W-:Y:S01]  /*9f00*/  LOP3.LUT P4, RZ, R8, 0xff, RZ, 0xc0, !PT ;  /* 0x000000ff08ff7812 */ /* 0x000fe2000788c0ff */
[----:B------:R-:W-:Y:S01]  /*9f10*/  VIADD R4, R7, UR37 ;  /* 0x0000002507047c36 */ /* 0x000fe20008000000 */
[----:B------:R-:W-:Y:S01]  /*9f20*/  ULDC.64 UR4, c[0x0][0x650] ;  /* 0x0001940000047ab9 */ /* 0x000fe20000000a00 */
[----:B------:R-:W-:Y:S01]  /*9f30*/  IMAD.U32 R7, RZ, RZ, UR37 ;  /* 0x00000025ff077e24 */ /* 0x000fe2000f8e00ff */
[----:B------:R-:W-:Y:S01]  /*9f40*/  UISETP.GE.U32.AND UP0, UPT, UR37, 0x6, UPT ;  /* 0x000000062500788c */ /* 0x000fe2000bf06070 */
[----:B------:R-:W-:Y:S01]  /*9f50*/  BSSY B1, `(.L_x_299) ;  /* 0x000006f000017945 */ /* 0x000fe20003800000 */
[----:B------:R-:W-:Y:S01]  /*9f60*/  ISETP.GT.U32.AND P1, PT, R4, 0x5, PT ;  /* 0x000000050400780c */ /* 0x000fe20003f24070 */
[----:B------:R-:W-:Y:S01]  /*9f70*/  IMAD.MOV.U32 R19, RZ, RZ, -0x1 ;  /* 0xffffffffff137424 */ /* 0x000fe200078e00ff */
[----:B------:R-:W-:Y:S01]  /*9f80*/  PRMT R8, RZ, 0x7610, R8 ;  /* 0x00007610ff087816 */ /* 0x000fe20000000008 */
[----:B------:R-:W-:Y:S01]  /*9f90*/  IMAD.MOV.U32 R22, RZ, RZ, -0x1 ;  /* 0xffffffffff167424 */ /* 0x000fe200078e00ff */
[----:B------:R-:W-:-:S02]  /*9fa0*/  ISETP.LT.U32.AND P1, PT, R7, 0x6, P1 ;  /* 0x000000060700780c */ /* 0x000fc40000f21070 */
[----:B------:R-:W-:Y:S01]  /*9fb0*/  PLOP3.LUT P3, PT, PT, PT, UP0, 0x80, 0x0 ;  /* 0x000000000000781c */ /* 0x000fe20003f6f008 */
[----:B------:R-:W0:Y:S01]  /*9fc0*/  @P4 S2R R3, SR_CgaCtaId ;  /* 0x0000000000034919 */ /* 0x000e220000008800 */
[----:B------:R-:W-:-:S04]  /*9fd0*/  @P4 MOV R2, 0x400 ;  /* 0x0000040000024802 */ /* 0x000fc80000000f00 */
[----:B0-----:R-:W-:Y:S01]  /*9fe0*/  @P4 LEA R5, R3, R2, 0x18 ;  /* 0x0000000203054211 */ /* 0x001fe200078ec0ff */
[----:B------:R-:W-:-:S03]  /*9ff0*/  IMAD.WIDE.U32 R2, R4, -0x55555555, RZ ;  /* 0xaaaaaaab04027825 */ /* 0x000fc600078e00ff */
[----:B------:R0:W-:Y:S01]  /*a000*/  @P4 SYNCS.ARRIVE.TRANS64.A1T0 RZ, [R5+URZ+0x98], RZ ;  /* 0x000098ff05ff49a7 */ /* 0x0001e2000810003f */
[----:B------:R-:W-:Y:S01]  /*a010*/  IMAD.MOV.U32 R2, RZ, RZ, -0x1 ;  /* 0xffffffffff027424 */ /* 0x000fe200078e00ff */
[----:B0-----:R-:W-:Y:S02]  /*a020*/  SHF.R.U32.HI R5, RZ, 0x2, R3 ;  /* 0x00000002ff057819 */ /* 0x001fe40000011603 */
[----:B------:R-:W-:-:S03]  /*a030*/  SEL R3, RZ, 0x1, !P1 ;  /* 0x00000001ff037807 */ /* 0x000fc60004800000 */
[----:B------:R-:W-:Y:S01]  /*a040*/  IMAD R7, R5, -0x6, R4 ;  /* 0xfffffffa05077824 */ /* 0x000fe200078e0204 */
[----:B------:R-:W-:Y:S02]  /*a050*/  LOP3.LUT R0, R0, R3, RZ, 0x3c, !PT ;  /* 0x0000000300007212 */ /* 0x000fe400078e3cff */
[----:B------:R-:W-:Y:S02]  /*a060*/  PRMT R3, RZ, 0x7610, R3 ;  /* 0x00007610ff037816 */ /* 0x000fe40000000003 */
[----:B------:R-:W-:Y:S02]  /*a070*/  @P3 LOP3.LUT R0, R0, 0x1, R5, 0x78, !PT ;  /* 0x0000000100003812 */ /* 0x000fe400078e7805 */
[----:B--2---:R-:W-:-:S04]  /*a080*/  IADD3 R18, P4, R18, R10, RZ ;  /* 0x0000000a12127210 */ /* 0x004fc80007f9e0ff */
[----:B------:R-:W-:Y:S01]  /*a090*/  ISETP.GE.U32.AND P1, PT, R18, UR4, PT ;  /* 0x0000000412007c0c */ /* 0x000fe2000bf26070 */
[----:B------:R-:W-:-:S05]  /*a0a0*/  IMAD.X R17, R17, 0x1, R23, P4 ;  /* 0x0000000111117824 */ /* 0x000fca00020e0617 */
[----:B------:R-:W-:-:S13]  /*a0b0*/  ISETP.GE.U32.AND.EX P1, PT, R17, UR5, PT, P1 ;  /* 0x0000000511007c0c */ /* 0x000fda000bf26110 */
[----:B------:R-:W-:Y:S05]  /*a0c0*/  @P1 BRA `(.L_x_300) ;  /* 0x00000004005c1947 */ /* 0x000fea0003800000 */
[----:B------:R-:W0:Y:S01]  /*a0d0*/  S2R R11, SR_CTAID.X ;  /* 0x00000000000b7919 */ /* 0x000e220000002500 */
[----:B------:R-:W-:Y:S01]  /*a0e0*/  ULDC.64 UR4, c[0x0][0x628] ;  /* 0x00018a0000047ab9 */ /* 0x000fe20000000a00 */
[----:B------:R-:W1:Y:S01]  /*a0f0*/  LDC R12, c[0x0][0x144] ;  /* 0x00005100ff0c7b82 */ /* 0x000e620000000800 */
[----:B------:R-:W-:Y:S01]  /*a100*/  ISETP.NE.U32.AND P1, PT, RZ, UR4, PT ;  /* 0x00000004ff007c0c */ /* 0x000fe2000bf25070 */
[----:B------:R-:W2:Y:S01]  /*a110*/  S2R R9, SR_CTAID.Y ;  /* 0x0000000000097919 */ /* 0x000ea20000002600 */
[----:B------:R-:W-:Y:S01]  /*a120*/  ULDC UR6, c[0x0][0x150] ;  /* 0x0000540000067ab9 */ /* 0x000fe20000000800 */
[----:B------:R-:W-:Y:S01]  /*a130*/  ULDC UR7, c[0x0][0x630] ;  /* 0x00018c0000077ab9 */ /* 0x000fe20000000800 */
[----:B------:R-:W-:Y:S01]  /*a140*/  ISETP.NE.AND.EX P1, PT, RZ, UR5, PT, P1 ;  /* 0x00000005ff007c0c */ /* 0x000fe2000bf25310 */
[----:B------:R-:W-:Y:S01]  /*a150*/  IMAD.MOV.U32 R2, RZ, RZ, R18 ;  /* 0x000000ffff027224 */ /* 0x000fe200078e0012 */
[----:B0-----:R-:W-:-:S05]  /*a160*/  I2FP.F32.U32 R3, R11 ;  /* 0x0000000b00037245 */ /* 0x001fca0000201000 */
[----:B------:R-:W-:Y:S01]  /*a170*/  FMUL R14, R3, UR6 ;  /* 0x00000006030e7c20 */ /* 0x000fe20008400000 */
[----:B------:R-:W-:-:S05]  /*a180*/  IMAD.MOV.U32 R3, RZ, RZ, R17 ;  /* 0x000000ffff037224 */ /* 0x000fca00078e0011 */
[----:B--2---:R-:W-:Y:S05]  /*a190*/  @!P1 BRA `(.L_x_301) ;  /* 0x0000000000289947 */ /* 0x004fea0003800000 */
[----:B------:R-:W-:Y:S02]  /*a1a0*/  ULDC UR6, c[0x0][0x634] ;  /* 0x00018d0000067ab9 */ /* 0x000fe40000000800 */
[----:B------:R-:W-:-:S05]  /*a1b0*/  IADD3 R3, P1, R18, UR6, RZ ;  /* 0x0000000612037c10 */ /* 0x000fca000ff3e0ff */
[----:B------:R-:W-:-:S04]  /*a1c0*/  IMAD.X R13, RZ, RZ, R17, P1 ;  /* 0x000000ffff0d7224 */ /* 0x000fc800008e0611 */
[----:B------:R-:W-:-:S04]  /*a1d0*/  IMAD.WIDE.U32 R4, R13, UR4, RZ ;  /* 0x000000040d047c25 */ /* 0x000fc8000f8e00ff */
[----:B------:R-:W-:-:S04]  /*a1e0*/  IMAD.WIDE.U32 R4, P1, R3, UR5, R4 ;  /* 0x0000000503047c25 */ /* 0x000fc8000f820004 */
[----:B------:R-:W-:-:S04]  /*a1f0*/  IMAD.WIDE.U32 R2, R3, UR4, RZ ;  /* 0x0000000403027c25 */ /* 0x000fc8000f8e00ff */
[----:B------:R-:W-:Y:S01]  /*a200*/  IMAD.MOV.U32 R2, RZ, RZ, R5 ;  /* 0x000000ffff027224 */ /* 0x000fe200078e0005 */
[----:B------:R-:W-:Y:S01]  /*a210*/  IADD3 RZ, P3, R3, R4, RZ ;  /* 0x0000000403ff7210 */ /* 0x000fe20007f7e0ff */
[----:B------:R-:W-:-:S04]  /*a220*/  IMAD.X R3, RZ, RZ, RZ, P1 ;  /* 0x000000ffff037224 */ /* 0x000fc800008e06ff */
[----:B------:R-:W-:-:S08]  /*a230*/  IMAD.WIDE.U32.X R2, R13, UR5, R2, P3 ;  /* 0x000000050d027c25 */ /* 0x000fd000098e0402 */
.L_x_301:
[--C-:B------:R-:W-:Y:S01]  /*a240*/  SHF.R.U64 R10, R2, UR7, R3.reuse ;  /* 0x00000007020a7c19 */ /* 0x100fe20008001203 */
[----:B------:R-:W0:Y:S01]  /*a250*/  F2I.U32.TRUNC.NTZ R14, R14 ;  /* 0x0000000e000e7305 */ /* 0x000e22000020f000 */
[----:B------:R-:W-:Y:S01]  /*a260*/  SHF.R.U32.HI R2, RZ, UR7, R3 ;  /* 0x00000007ff027c19 */ /* 0x000fe20008011603 */
[----:B------:R-:W-:Y:S01]  /*a270*/  ULDC.64 UR4, c[0x0][0x620] ;  /* 0x0001880000047ab9 */ /* 0x000fe20000000a00 */
[----:B------:R-:W-:Y:S01]  /*a280*/  IADD3 R5, P1, RZ, -R10, RZ ;  /* 0x8000000aff057210 */ /* 0x000fe20007f3e0ff */
[----:B------:R-:W-:Y:S01]  /*a290*/  IMAD.MOV.U32 R3, RZ, RZ, R17 ;  /* 0x000000ffff037224 */ /* 0x000fe200078e0011 */
[----:B------:R-:W-:-:S03]  /*a2a0*/  ULDC.64 UR6, c[0x0][0x640] ;  /* 0x0001900000067ab9 */ /* 0x000fc60000000a00 */
[----:B------:R-:W-:Y:S01]  /*a2b0*/  IMAD.X R2, RZ, RZ, ~R2, P1 ;  /* 0x000000ffff027224 */ /* 0x000fe200008e0e02 */
[----:B------:R-:W-:-:S03]  /*a2c0*/  ISETP.NE.U32.AND P1, PT, RZ, UR6, PT ;  /* 0x00000006ff007c0c */ /* 0x000fc6000bf25070 */
[----:B------:R-:W-:Y:S01]  /*a2d0*/  IMAD R4, R2, UR4, RZ ;  /* 0x0000000402047c24 */ /* 0x000fe2000f8e02ff */
[----:B------:R-:W-:Y:S01]  /*a2e0*/  ISETP.NE.AND.EX P1, PT, RZ, UR7, PT, P1 ;  /* 0x00000007ff007c0c */ /* 0x000fe2000bf25310 */
[----:B------:R-:W-:-:S04]  /*a2f0*/  IMAD.MOV.U32 R2, RZ, RZ, R18 ;  /* 0x000000ffff027224 */ /* 0x000fc800078e0012 */
[----:B------:R-:W-:Y:S01]  /*a300*/  IMAD.WIDE.U32 R2, R5, UR4, R2 ;  /* 0x0000000405027c25 */ /* 0x000fe2000f8e0002 */
[----:B------:R-:W-:-:S03]  /*a310*/  ULDC UR4, c[0x0][0x618] ;  /* 0x0001860000047ab9 */ /* 0x000fc60000000800 */
[----:B------:R-:W-:Y:S01]  /*a320*/  IMAD R5, R5, UR5, R4 ;  /* 0x0000000505057c24 */ /* 0x000fe2000f8e0204 */
[----:B------:R-:W-:Y:S01]  /*a330*/  ULDC UR5, c[0x0][0x154] ;  /* 0x0000550000057ab9 */ /* 0x000fe20000000800 */
[----:B0-----:R-:W-:Y:S02]  /*a340*/  IMAD.MOV R4, RZ, RZ, -R14 ;  /* 0x000000ffff047224 */ /* 0x001fe400078e0a0e */
[----:B------:R-:W0:Y:S01]  /*a350*/  LDC R14, c[0x0][0x148] ;  /* 0x00005200ff0e7b82 */ /* 0x000e220000000800 */
[----:B------:R-:W-:Y:S02]  /*a360*/  IMAD.IADD R3, R3, 0x1, R5 ;  /* 0x0000000103037824 */ /* 0x000fe400078e0205 */
[----:B-1----:R-:W-:Y:S01]  /*a370*/  IMAD R11, R12, R4, R11 ;  /* 0x000000040c0b7224 */ /* 0x002fe200078e020b */
[----:B------:R-:W-:Y:S02]  /*a380*/  I2FP.F32.U32 R4, R9 ;  /* 0x0000000900047245 */ /* 0x000fe40000201000 */
[----:B------:R-:W-:-:S02]  /*a390*/  SHF.R.U64 R12, R2, UR4, R3 ;  /* 0x00000004020c7c19 */ /* 0x000fc40008001203 */
[----:B------:R-:W-:Y:S01]  /*a3a0*/  SHF.R.U32.HI R3, RZ, UR4, R3 ;  /* 0x00000004ff037c19 */ /* 0x000fe20008011603 */
[----:B------:R-:W-:Y:S01]  /*a3b0*/  FMUL R4, R4, UR5 ;  /* 0x0000000504047c20 */ /* 0x000fe20008400000 */
[----:B------:R-:W-:Y:S02]  /*a3c0*/  ULDC UR4, c[0x0][0x608] ;  /* 0x0001820000047ab9 */ /* 0x000fe40000000800 */
[--C-:B------:R-:W-:Y:S01]  /*a3d0*/  SHF.R.U64 R15, R12, UR4, R3.reuse ;  /* 0x000000040c0f7c19 */ /* 0x100fe20008001203 */
[----:B------:R1:W2:Y:S01]  /*a3e0*/  F2I.U32.TRUNC.NTZ R20, R4 ;  /* 0x0000000400147305 */ /* 0x0002a2000020f000 */
[----:B------:R-:W-:Y:S01]  /*a3f0*/  SHF.R.U32.HI R2, RZ, UR4, R3 ;  /* 0x00000004ff027c19 */ /* 0x000fe20008011603 */
[----:B------:R-:W-:-:S03]  /*a400*/  ULDC UR4, c[0x0][0x658] ;  /* 0x0001960000047ab9 */ /* 0x000fc60000000800 */
[--C-:B------:R-:W-:Y:S02]  /*a410*/  SHF.R.U64 R13, R15, UR4, R2.reuse ;  /* 0x000000040f0d7c19 */ /* 0x100fe40008001202 */
[----:B------:R-:W-:-:S03]  /*a420*/  SHF.R.U32.HI R19, RZ, UR4, R2 ;  /* 0x00000004ff137c19 */ /* 0x000fc60008011602 */
[----:B------:R-:W-:Y:S02]  /*a430*/  IMAD.MOV.U32 R2, RZ, RZ, R13 ;  /* 0x000000ffff027224 */ /* 0x000fe400078e000d */
[----:B------:R-:W-:Y:S01]  /*a440*/  IMAD.MOV.U32 R3, RZ, RZ, R19 ;  /* 0x000000ffff037224 */ /* 0x000fe200078e0013 */
[----:B-1----:R-:W-:Y:S06]  /*a450*/  @!P1 BRA `(.L_x_302) ;  /* 0x0000000000289947 */ /* 0x002fec0003800000 */
        /* <DEDUP_REMOVED lines=10> */
.L_x_302:
[----:B------:R-:W1:Y:S01]  /*a500*/  LDC R4, c[0x0][0x65c] ;  /* 0x00019700ff047b82 */ /* 0x000e620000000800 */
[----:B------:R-:W-:Y:S01]  /*a510*/  ULDC UR4, c[0x0][0x648] ;  /* 0x0001920000047ab9 */ /* 0x000fe20000000800 */
[----:B------:R-:W-:Y:S01]  /*a520*/  LOP3.LUT R15, R15, UR29, RZ, 0xc0, !PT ;  /* 0x0000001d0f0f7c12 */ /* 0x000fe2000f8ec0ff */
[----:B--2---:R-:W-:Y:S01]  /*a530*/  IMAD.MOV R20, RZ, RZ, -R20 ;  /* 0x000000ffff147224 */ /* 0x004fe200078e0a14 */
[----:B------:R-:W-:Y:S01]  /*a540*/  SHF.R.U64 R2, R2, UR4, R3 ;  /* 0x0000000402027c19 */ /* 0x000fe20008001203 */
[----:B------:R-:W-:Y:S01]  /*a550*/  ULDC UR4, c[0x0][0x638] ;  /* 0x00018e0000047ab9 */ /* 0x000fe20000000800 */
[----:B------:R-:W-:Y:S01]  /*a560*/  LOP3.LUT R12, R12, UR13, RZ, 0xc0, !PT ;  /* 0x0000000d0c0c7c12 */ /* 0x000fe2000f8ec0ff */
[----:B------:R-:W-:Y:S01]  /*a570*/  ULDC UR5, c[0x0][0x610] ;  /* 0x0001840000057ab9 */ /* 0x000fe20000000800 */
[----:B------:R-:W-:Y:S01]  /*a580*/  IMAD.MOV.U32 R3, RZ, RZ, 0x1 ;  /* 0x00000001ff037424 */ /* 0x000fe200078e00ff */
[----:B-1----:R-:W-:Y:S01]  /*a590*/  ISETP.NE.AND P1, PT, R4, 0x1, PT ;  /* 0x000000010400780c */ /* 0x002fe20003f25270 */
[----:B------:R-:W-:-:S02]  /*a5a0*/  IMAD.MOV R4, RZ, RZ, -R2 ;  /* 0x000000ffff047224 */ /* 0x000fc400078e0a02 */
[----:B------:R-:W-:Y:S02]  /*a5b0*/  IMAD R2, R2, UR21, R15 ;  /* 0x0000001502027c24 */ /* 0x000fe4000f8e020f */
[----:B------:R-:W-:Y:S01]  /*a5c0*/  IMAD R13, R4, UR4, R13 ;  /* 0x00000004040d7c24 */ /* 0x000fe2000f8e020d */
[----:B------:R-:W-:-:S07]  /*a5d0*/  ULDC UR4, c[0x0][0x600] ;  /* 0x0001800000047ab9 */ /* 0x000fce0000000800 */
[----:B0-----:R-:W-:-:S04]  /*a5e0*/  @P1 IMAD R11, R14, R20, R9 ;  /* 0x000000140e0b1224 */ /* 0x001fc800078e0209 */
[----:B------:R-:W-:Y:S02]  /*a5f0*/  IMAD R11, R2, UR5, R11 ;  /* 0x00000005020b7c24 */ /* 0x000fe4000f8e020b */
[----:B------:R-:W-:-:S05]  /*a600*/  IMAD R2, R13, UR4, R12 ;  /* 0x000000040d027c24 */ /* 0x000fca000f8e020c */
[----:B------:R-:W-:Y:S02]  /*a610*/  SEL R22, R2, R11, !P1 ;  /* 0x0000000b02167207 */ /* 0x000fe40004800000 */
[----:B------:R-:W-:Y:S01]  /*a620*/  SEL R19, R11, R2, !P1 ;  /* 0x000000020b137207 */ /* 0x000fe20004800000 */
[----:B------:R-:W-:-:S07]  /*a630*/  IMAD.MOV.U32 R2, RZ, RZ, R10 ;  /* 0x000000ffff027224 */ /* 0x000fce00078e000a */
.L_x_300:
[----:B------:R-:W-:Y:S05]  /*a640*/  BSYNC B1 ;  /* 0x0000000000017941 */ /* 0x000fea0003800000 */
.L_x_299:
[----:B------:R-:W-:-:S13]  /*a650*/  LOP3.LUT P1, RZ, R3, 0xff, RZ, 0xc0, !PT ;  /* 0x000000ff03ff7812 */ /* 0x000fda000782c0ff */
[----:B------:R-:W-:Y:S05]  /*a660*/  @P1 BRA `(.L_x_303) ;  /* 0xfffffff000a81947 */ /* 0x000fea000383ffff */
[----:B------:R-:W-:Y:S05]  /*a670*/  BSYNC B0 ;  /* 0x0000000000007941 */ /* 0x000fea0003800000 */
.L_x_291:
[----:B------:R-:W-:-:S03]  /*a680*/  UMOV UR4, 0xffffffff ;  /* 0xffffffff00047882 */ /* 0x000fc60000000000 */
[----:B------:R-:W-:Y:S05]  /*a690*/  BRA.DIV UR4, `(.L_x_304) ;  /* 0x0000000604887947 */ /* 0x000fea000b800000 */
[----:B------:R-:W-:-:S13]  /*a6a0*/  ELECT P6, URZ, PT ;  /* 0x00000000003f782f */ /* 0x000fda00038c0000 */
.L_x_322:
[----:B------:R-:W-:Y:S04]  /*a6b0*/  BSSY B0, `(.L_x_305) ;  /* 0x000003d000007945 */ /* 0x000fe80003800000 */
[----:B------:R-:W-:Y:S05]  /*a6c0*/  @!P6 BRA `(.L_x_306) ;  /* 0x0000000000ece947 */ /* 0x000fea0003800000 */
[----:B------:R-:W-:-:S04]  /*a6d0*/  LOP3.LUT R16, R16, 0x2, RZ, 0xfc, !PT ;  /* 0x0000000210107812 */ /* 0x000fc800078efcff */
[----:B------:R-:W-:-:S13]  /*a6e0*/  ISETP.NE.AND P0, PT, R16, 0x3, PT ;  /* 0x000000031000780c */ /* 0x000fda0003f05270 */
[----:B------:R-:W-:Y:S05]  /*a6f0*/  @!P0 BRA `(.L_x_307) ;  /* 0x0000000000048947 */ /* 0x000fea0003800000 */
[----:B------:R-:W-:Y:S01]  /*a700*/  BPT.TRAP 0x1 ;  /* 0x000000040000795c */ /* 0x000fe20000300000 */
.L_x_307:
[----:B------:R-:W0:Y:S01]  /*a710*/  S2R R3, SR_CgaCtaId ;  /* 0x0000000000037919 */ /* 0x000e220000008800 */
[----:B------:R-:W-:Y:S02]  /*a720*/  MOV R2, 0x400 ;  /* 0x0000040000027802 */ /* 0x000fe40000000f00 */
[----:B------:R-:W-:Y:S02]  /*a730*/  SHF.L.U32 R4, R0, 0x1f, RZ ;  /* 0x0000001f00047819 */ /* 0x000fe400000006ff */
[----:B0-----:R-:W-:-:S05]  /*a740*/  LEA R2, R3, R2, 0x18 ;  /* 0x0000000203027211 */ /* 0x001fca00078ec0ff */
[----:B------:R-:W-:-:S04]  /*a750*/  VIADD R2, R2, 0x30 ;  /* 0x0000003002027836 */ /* 0x000fc80000000000 */
[C---:B------:R-:W-:Y:S02]  /*a760*/  IMAD R9, R7.reuse, 0x8, R2 ;  /* 0x0000000807097824 */ /* 0x040fe400078e0202 */
[----:B------:R-:W-:Y:S02]  /*a770*/  VIADD R7, R7, 0x1 ;  /* 0x0000000107077836 */ /* 0x000fe40000000000 */
[----:B------:R-:W0:Y:S03]  /*a780*/  SYNCS.PHASECHK.TRANS64.TRYWAIT P0, [R9+URZ], R4 ;  /* 0x00000004090075a7 */ /* 0x000e26000800017f */
[----:B------:R-:W-:-:S04]  /*a790*/  ISETP.NE.AND P1, PT, R7, 0x6, PT ;  /* 0x000000060700780c */ /* 0x000fc80003f25270 */
[----:B------:R-:W-:Y:S02]  /*a7a0*/  SEL R3, RZ, 0x1, P1 ;  /* 0x00000001ff037807 */ /* 0x000fe40000800000 */
[----:B------:R-:W-:Y:S02]  /*a7b0*/  SEL R7, R7, RZ, P1 ;  /* 0x000000ff07077207 */ /* 0x000fe40000800000 */
[----:B------:R-:W-:-:S03]  /*a7c0*/  LOP3.LUT R6, R0, R3, RZ, 0x3c, !PT ;  /* 0x0000000300067212 */ /* 0x000fc600078e3cff */
[----:B------:R-:W-:Y:S01]  /*a7d0*/  IMAD R8, R7, 0x8, R2 ;  /* 0x0000000807087824 */ /* 0x000fe200078e0202 */
[----:B------:R-:W-:Y:S01]  /*a7e0*/  SHF.L.U32 R5, R6, 0x1f, RZ ;  /* 0x0000001f06057819 */ /* 0x000fe200000006ff */
[----:B0-----:R-:W-:Y:S06]  /*a7f0*/  @!P0 BRA `(.L_x_308) ;  /* 0x0000000400508947 */ /* 0x001fec0003800000 */
.L_x_323:
[----:B------:R-:W1:Y:S01]  /*a800*/  SYNCS.PHASECHK.TRANS64.TRYWAIT P0, [R8+URZ], R5 ;  /* 0x00000005080075a7 */ /* 0x000e62000800017f */
[----:B------:R-:W-:-:S05]  /*a810*/  VIADD R0, R7, 0x1 ;  /* 0x0000000107007836 */ /* 0x000fca0000000000 */
[----:B------:R-:W-:-:S04]  /*a820*/  ISETP.NE.AND P1, PT, R0, 0x6, PT ;  /* 0x000000060000780c */ /* 0x000fc80003f25270 */
[----:B------:R-:W-:Y:S02]  /*a830*/  SEL R3, RZ, 0x1, P1 ;  /* 0x00000001ff037807 */ /* 0x000fe40000800000 */
[----:B------:R-:W-:Y:S02]  /*a840*/  SEL R7, R0, RZ, P1 ;  /* 0x000000ff00077207 */ /* 0x000fe40000800000 */
[----:B------:R-:W-:-:S03]  /*a850*/  LOP3.LUT R6, R6, R3, RZ, 0x3c, !PT ;  /* 0x0000000306067212 */ /* 0x000fc600078e3cff */
[----:B0-----:R-:W-:Y:S01]  /*a860*/  IMAD R9, R7, 0x8, R2 ;  /* 0x0000000807097824 */ /* 0x001fe200078e0202 */
[----:B------:R-:W-:Y:S01]  /*a870*/  SHF.L.U32 R4, R6, 0x1f, RZ ;  /* 0x0000001f06047819 */ /* 0x000fe200000006ff */
[----:B-1----:R-:W-:Y:S06]  /*a880*/  @!P0 BRA `(.L_x_309) ;  /* 0x0000000400408947 */ /* 0x002fec0003800000 */
.L_x_324:
        /* <DEDUP_REMOVED lines=9> */
.L_x_325:
[----:B------:R-:W1:Y:S01]  /*a920*/  SYNCS.PHASECHK.TRANS64.TRYWAIT P0, [R8+URZ], R5 ;  /* 0x00000005080075a7 */ /* 0x000e62000800017f */
[----:B------:R-:W-:-:S05]  /*a930*/  VIADD R0, R7, 0x1 ;  /* 0x0000000107007836 */ /* 0x000fca0000000000 */
[----:B------:R-:W-:-:S04]  /*a940*/  ISETP.NE.AND P1, PT, R0, 0x6, PT ;  /* 0x000000060000780c */ /* 0x000fc80003f25270 */
[----:B------:R-:W-:Y:S02]  /*a950*/  SEL R3, RZ, 0x1, P1 ;  /* 0x00000001ff037807 */ /* 0x000fe40000800000 */
[----:B------:R-:W-:Y:S02]  /*a960*/  SEL R7, R0, RZ, P1 ;  /* 0x000000ff00077207 */ /* 0x000fe40000800000 */
[----:B0-----:R-:W-:-:S03]  /*a970*/  LOP3.LUT R9, R6, R3, RZ, 0x3c, !PT ;  /* 0x0000000306097212 */ /* 0x001fc600078e3cff */
[----:B------:R-:W-:Y:S01]  /*a980*/  IMAD R11, R7, 0x8, R2 ;  /* 0x00000008070b7824 */ /* 0x000fe200078e0202 */
[----:B------:R-:W-:Y:S01]  /*a990*/  SHF.L.U32 R6, R9, 0x1f, RZ ;  /* 0x0000001f09067819 */ /* 0x000fe200000006ff */
[----:B-1----:R-:W-:Y:S06]  /*a9a0*/  @!P0 BRA `(.L_x_311) ;  /* 0x0000000400208947 */ /* 0x002fec0003800000 */
.L_x_326:
[----:B------:R-:W1:Y:S01]  /*a9b0*/  SYNCS.PHASECHK.TRANS64.TRYWAIT P0, [R11+URZ], R6 ;  /* 0x000000060b0075a7 */ /* 0x000e62000800017f */
[----:B------:R-:W-:-:S05]  /*a9c0*/  VIADD R0, R7, 0x1 ;  /* 0x0000000107007836 */ /* 0x000fca0000000000 */
[----:B------:R-:W-:-:S04]  /*a9d0*/  ISETP.NE.AND P1, PT, R0, 0x6, PT ;  /* 0x000000060000780c */ /* 0x000fc80003f25270 */
[----:B------:R-:W-:Y:S02]  /*a9e0*/  SEL R4, RZ, 0x1, P1 ;  /* 0x00000001ff047807 */ /* 0x000fe40000800000 */
[----:B------:R-:W-:Y:S02]  /*a9f0*/  SEL R3, R0, RZ, P1 ;  /* 0x000000ff00037207 */ /* 0x000fe40000800000 */
[----:B------:R-:W-:Y:S01]  /*aa00*/  LOP3.LUT R0, R9, R4, RZ, 0x3c, !PT ;  /* 0x0000000409007212 */ /* 0x000fe200078e3cff */
[----:B-1----:R-:W-:Y:S06]  /*aa10*/  @!P0 BRA `(.L_x_312) ;  /* 0x0000000400188947 */ /* 0x002fec0003800000 */
.L_x_327:
[----:B------:R-:W-:Y:S01]  /*aa20*/  IMAD R3, R3, 0x8, R2 ;  /* 0x0000000803037824 */ /* 0x000fe200078e0202 */
[----:B------:R-:W-:-:S07]  /*aa30*/  SHF.L.U32 R0, R0, 0x1f, RZ ;  /* 0x0000001f00007819 */ /* 0x000fce00000006ff */
.L_x_313:
[----:B--2---:R2:W3:Y:S02]  /*aa40*/  SYNCS.PHASECHK.TRANS64.TRYWAIT P0, [R3+URZ], R0 ;  /* 0x00000000030075a7 */ /* 0x0044e4000800017f */
[----:B---3--:R-:W-:Y:S05]  /*aa50*/  @!P0 NANOSLEEP.SYNCS 0x989680 ;  /* 0x009896800000895d */ /* 0x008fea0003900000 */
[----:B------:R-:W3:Y:S02]  /*aa60*/  @!P0 SYNCS.PHASECHK.TRANS64 P0, [R3+URZ], R0 ;  /* 0x00000000030085a7 */ /* 0x000ee4000800007f */
[----:B---3--:R-:W-:Y:S05]  /*aa70*/  @!P0 BRA `(.L_x_313) ;  /* 0xfffffffc00f08947 */ /* 0x008fea000383ffff */
.L_x_306:
[----:B------:R-:W-:Y:S05]  /*aa80*/  BSYNC B0 ;  /* 0x0000000000007941 */ /* 0x000fea0003800000 */
.L_x_305:
[----:B------:R-:W-:Y:S05]  /*aa90*/  EXIT ;  /* 0x000000000000794d */ /* 0x000fea0003800000 */
.L_x_15:
[----:B-1----:R1:W2:Y:S02]  /*aaa0*/  SYNCS.PHASECHK.TRANS64.TRYWAIT P0, [R159+URZ], R0 ;  /* 0x000000009f0075a7 */ /* 0x0022a4000800017f */
[----:B--2---:R-:W-:Y:S05]  /*aab0*/  @!P0 NANOSLEEP.SYNCS 0x989680 ;  /* 0x009896800000895d */ /* 0x004fea0003900000 */
[----:B------:R-:W2:Y:S02]  /*aac0*/  @!P0 SYNCS.PHASECHK.TRANS64 P0, [R159+URZ], R0 ;  /* 0x000000009f0085a7 */ /* 0x000ea4000800007f */
[----:B--2---:R-:W-:Y:S05]  /*aad0*/  @!P0 BRA `(.L_x_15) ;  /* 0xfffffffc00f08947 */ /* 0x004fea000383ffff */
[----:B------:R-:W-:Y:S05]  /*aae0*/  BRA `(.L_x_314) ;  /* 0xffffff6800747947 */ /* 0x000fea000383ffff */
.L_x_20:
[----:B--2---:R2:W3:Y:S02]  /*aaf0*/  SYNCS.PHASECHK.TRANS64.TRYWAIT P1, [R3+URZ], R0 ;  /* 0x00000000030075a7 */ /* 0x0044e4000802017f */
[----:B---3--:R-:W-:Y:S05]  /*ab00*/  @!P1 NANOSLEEP.SYNCS 0x989680 ;  /* 0x009896800000995d */ /* 0x008fea0003900000 */
[----:B------:R-:W3:Y:S02]  /*ab10*/  @!P1 SYNCS.PHASECHK.TRANS64 P1, [R3+URZ], R0 ;  /* 0x00000000030095a7 */ /* 0x000ee4000802007f */
[----:B---3--:R-:W-:Y:S05]  /*ab20*/  @!P1 BRA `(.L_x_20) ;  /* 0xfffffffc00f09947 */ /* 0x008fea000383ffff */
[----:B------:R-:W-:Y:S05]  /*ab30*/  BRA `(.L_x_19) ;  /* 0xffffff6800e07947 */ /* 0x000fea000383ffff */
.L_x_25:
[----:B--2---:R-:W-:-:S04]  /*ab40*/  IMAD.U32 R4, RZ, RZ, UR6 ;  /* 0x00000006ff047e24 */ /* 0x004fc8000f8e00ff */
[----:B------:R2:W3:Y:S03]  /*ab50*/  SYNCS.PHASECHK.TRANS64.TRYWAIT P1, [R4+URZ], R3 ;  /* 0x00000003040075a7 */ /* 0x0004e6000802017f */
[----:B---3--:R-:W-:Y:S05]  /*ab60*/  @!P1 NANOSLEEP.SYNCS 0x989680 ;  /* 0x009896800000995d */ /* 0x008fea0003900000 */
[----:B------:R-:W3:Y:S02]  /*ab70*/  @!P1 SYNCS.PHASECHK.TRANS64 P1, [R4+URZ], R3 ;  /* 0x00000003040095a7 */ /* 0x000ee4000802007f */
[----:B---3--:R-:W-:Y:S05]  /*ab80*/  @!P1 BRA `(.L_x_25) ;  /* 0xfffffffc00ec9947 */ /* 0x008fea000383ffff */
[----:B------:R-:W-:Y:S05]  /*ab90*/  BRA `(.L_x_24) ;  /* 0xffffff7400387947 */ /* 0x000fea000383ffff */
.L_x_31:
[----:B-1----:R1:W2:Y:S02]  /*aba0*/  SYNCS.PHASECHK.TRANS64.TRYWAIT P0, [R159+URZ+0x10], R0 ;  /* 0x000010009f0075a7 */ /* 0x0022a4000800017f */
[----:B--2---:R-:W-:Y:S05]  /*abb0*/  @!P0 NANOSLEEP.SYNCS 0x989680 ;  /* 0x009896800000895d */ /* 0x004fea0003900000 */
[----:B------:R-:W2:Y:S02]  /*abc0*/  @!P0 SYNCS.PHASECHK.TRANS64 P0, [R159+URZ+0x10], R0 ;  /* 0x000010009f0085a7 */ /* 0x000ea4000800007f */
[----:B--2---:R-:W-:Y:S05]  /*abd0*/  @!P0 BRA `(.L_x_31) ;  /* 0xfffffffc00f08947 */ /* 0x004fea000383ffff */
[----:B------:R-:W-:Y:S05]  /*abe0*/  BRA `(.L_x_315) ;  /* 0xffffff7c00fc7947 */ /* 0x000fea000383ffff */
.L_x_292:
[----:B------:R-:W-:Y:S01]  /*abf0*/  BSSY B1, `(.L_x_316) ;  /* 0x0000006000017945 */ /* 0x000fe20003800000 */
[----:B------:R-:W-:-:S07]  /*ac00*/  IMAD.MOV.U32 R15, RZ, RZ, -0x1 ;  /* 0xffffffffff0f7424 */ /* 0x000fce00078e00ff */
[----:B-----5:R-:W-:Y:S05]  /*ac10*/  WARPSYNC.COLLECTIVE R15, `(.L_x_317) ;  /* 0x000000000f0c7348 */ /* 0x020fea0003c00000 */
[----:B------:R-:W-:Y:S02]  /*ac20*/  ELECT P6, UR62, PT ;  /* 0x00000000003e782f */ /* 0x000fe400038c0000 */
[----:B------:R-:W-:Y:S01]  /*ac30*/  MOV R14, UR62 ;  /* 0x0000003e000e7c02 */ /* 0x000fe20008000f00 */
[----:B-----5:R-:W-:Y:S10]  /*ac40*/  ENDCOLLECTIVE ;  /* 0x000000000000791b */ /* 0x020ff40003800000 */
.L_x_317:
[----:B------:R-:W-:Y:S05]  /*ac50*/  BSYNC B1 ;  /* 0x0000000000017941 */ /* 0x000fea0003800000 */
.L_x_316:
[----:B------:R-:W-:Y:S05]  /*ac60*/  BRA `(.L_x_318) ;  /* 0xffffffec00347947 */ /* 0x000fea000383ffff */
.L_x_295:
[----:B0-----:R0:W1:Y:S02]  /*ac70*/  SYNCS.PHASECHK.TRANS64.TRYWAIT P1, [R10+URZ+0x30], R5 ;  /* 0x000030050a0075a7 */ /* 0x001064000802017f */
[----:B-1----:R-:W-:Y:S05]  /*ac80*/  @!P1 NANOSLEEP.SYNCS 0x989680 ;  /* 0x009896800000995d */ /* 0x002fea0003900000 */
[----:B------:R-:W1:Y:S02]  /*ac90*/  @!P1 SYNCS.PHASECHK.TRANS64 P1, [R10+URZ+0x30], R5 ;  /* 0x000030050a0095a7 */ /* 0x000e64000802007f */
[----:B-1----:R-:W-:Y:S05]  /*aca0*/  @!P1 BRA `(.L_x_295) ;  /* 0xfffffffc00f09947 */ /* 0x002fea000383ffff */
[----:B------:R-:W-:Y:S05]  /*acb0*/  BRA `(.L_x_319) ;  /* 0xffffffec00687947 */ /* 0x000fea000383ffff */
.L_x_304:
[----:B------:R-:W-:Y:S01]  /*acc0*/  BSSY B0, `(.L_x_320) ;  /* 0x0000006000007945 */ /* 0x000fe20003800000 */
[----:B------:R-:W-:-:S07]  /*acd0*/  IMAD.MOV.U32 R15, RZ, RZ, -0x1 ;  /* 0xffffffffff0f7424 */ /* 0x000fce00078e00ff */
[----:B-----5:R-:W-:Y:S05]  /*ace0*/  WARPSYNC.COLLECTIVE R15, `(.L_x_321) ;  /* 0x000000000f0c7348 */ /* 0x020fea0003c00000 */
[----:B------:R-:W-:Y:S02]  /*acf0*/  ELECT P6, UR62, PT ;  /* 0x00000000003e782f */ /* 0x000fe400038c0000 */
[----:B------:R-:W-:Y:S01]  /*ad00*/  MOV R14, UR62 ;  /* 0x0000003e000e7c02 */ /* 0x000fe20008000f00 */
[----:B-----5:R-:W-:Y:S10]  /*ad10*/  ENDCOLLECTIVE ;  /* 0x000000000000791b */ /* 0x020ff40003800000 */
.L_x_321:
[----:B------:R-:W-:Y:S05]  /*ad20*/  BSYNC B0 ;  /* 0x0000000000007941 */ /* 0x000fea0003800000 */
.L_x_320:
[----:B------:R-:W-:Y:S05]  /*ad30*/  BRA `(.L_x_322) ;  /* 0xfffffff8005c7947 */ /* 0x000fea000383ffff */
.L_x_308:
[----:B0-----:R0:W1:Y:S02]  /*ad40*/  SYNCS.PHASECHK.TRANS64.TRYWAIT P0, [R9+URZ], R4 ;  /* 0x00000004090075a7 */ /* 0x001064000800017f */
[----:B-1----:R-:W-:Y:S05]  /*ad50*/  @!P0 NANOSLEEP.SYNCS 0x989680 ;  /* 0x009896800000895d */ /* 0x002fea0003900000 */
[----:B------:R-:W1:Y:S02]  /*ad60*/  @!P0 SYNCS.PHASECHK.TRANS64 P0, [R9+URZ], R4 ;  /* 0x00000004090085a7 */ /* 0x000e64000800007f */
[----:B-1----:R-:W-:Y:S05]  /*ad70*/  @!P0 BRA `(.L_x_308) ;  /* 0xfffffffc00f08947 */ /* 0x002fea000383ffff */
[----:B------:R-:W-:Y:S05]  /*ad80*/  BRA `(.L_x_323) ;  /* 0xfffffff8009c7947 */ /* 0x000fea000383ffff */
.L_x_309:
[----:B0-----:R0:W1:Y:S02]  /*ad90*/  SYNCS.PHASECHK.TRANS64.TRYWAIT P0, [R8+URZ], R5 ;  /* 0x00000005080075a7 */ /* 0x001064000800017f */
[----:B-1----:R-:W-:Y:S05]  /*ada0*/  @!P0 NANOSLEEP.SYNCS 0x989680 ;  /* 0x009896800000895d */ /* 0x002fea0003900000 */
[----:B------:R-:W1:Y:S02]  /*adb0*/  @!P0 SYNCS.PHASECHK.TRANS64 P0, [R8+URZ], R5 ;  /* 0x00000005080085a7 */ /* 0x000e64000800007f */
[----:B-1----:R-:W-:Y:S05]  /*adc0*/  @!P0 BRA `(.L_x_309) ;  /* 0xfffffffc00f08947 */ /* 0x002fea000383ffff */
[----:B------:R-:W-:Y:S05]  /*add0*/  BRA `(.L_x_324) ;  /* 0xfffffff800ac7947 */ /* 0x000fea000383ffff */
.L_x_310:
[----:B0-----:R0:W1:Y:S02]  /*ade0*/  SYNCS.PHASECHK.TRANS64.TRYWAIT P0, [R9+URZ], R4 ;  /* 0x00000004090075a7 */ /* 0x001064000800017f */
[----:B-1----:R-:W-:Y:S05]  /*adf0*/  @!P0 NANOSLEEP.SYNCS 0x989680 ;  /* 0x009896800000895d */ /* 0x002fea0003900000 */
[----:B------:R-:W1:Y:S02]  /*ae00*/  @!P0 SYNCS.PHASECHK.TRANS64 P0, [R9+URZ], R4 ;  /* 0x00000004090085a7 */ /* 0x000e64000800007f */
[----:B-1----:R-:W-:Y:S05]  /*ae10*/  @!P0 BRA `(.L_x_310) ;  /* 0xfffffffc00f08947 */ /* 0x002fea000383ffff */
[----:B------:R-:W-:Y:S05]  /*ae20*/  BRA `(.L_x_325) ;  /* 0xfffffff800bc7947 */ /* 0x000fea000383ffff */
.L_x_311:
[----:B0-----:R0:W1:Y:S02]  /*ae30*/  SYNCS.PHASECHK.TRANS64.TRYWAIT P0, [R8+URZ], R5 ;  /* 0x00000005080075a7 */ /* 0x001064000800017f */
[----:B-1----:R-:W-:Y:S05]  /*ae40*/  @!P0 NANOSLEEP.SYNCS 0x989680 ;  /* 0x009896800000895d */ /* 0x002fea0003900000 */
[----:B------:R-:W1:Y:S02]  /*ae50*/  @!P0 SYNCS.PHASECHK.TRANS64 P0, [R8+URZ], R5 ;  /* 0x00000005080085a7 */ /* 0x000e64000800007f */
[----:B-1----:R-:W-:Y:S05]  /*ae60*/  @!P0 BRA `(.L_x_311) ;  /* 0xfffffffc00f08947 */ /* 0x002fea000383ffff */
[----:B------:R-:W-:Y:S05]  /*ae70*/  BRA `(.L_x_326) ;  /* 0xfffffff800cc7947 */ /* 0x000fea000383ffff */
.L_x_312:
[----:B-1----:R1:W2:Y:S02]  /*ae80*/  SYNCS.PHASECHK.TRANS64.TRYWAIT P0, [R11+URZ], R6 ;  /* 0x000000060b0075a7 */ /* 0x0022a4000800017f */
[----:B--2---:R-:W-:Y:S05]  /*ae90*/  @!P0 NANOSLEEP.SYNCS 0x989680 ;  /* 0x009896800000895d */ /* 0x004fea0003900000 */
[----:B------:R-:W2:Y:S02]  /*aea0*/  @!P0 SYNCS.PHASECHK.TRANS64 P0, [R11+URZ], R6 ;  /* 0x000000060b0085a7 */ /* 0x000ea4000800007f */
[----:B--2---:R-:W-:Y:S05]  /*aeb0*/  @!P0 BRA `(.L_x_312) ;  /* 0xfffffffc00f08947 */ /* 0x004fea000383ffff */
[----:B------:R-:W-:Y:S05]  /*aec0*/  BRA `(.L_x_327) ;  /* 0xfffffff800d47947 */ /* 0x000fea000383ffff */
.L_x_328:
[----:B------:R-:W-:-:S00]  /*aed0*/  BRA `(.L_x_328) ;  /* 0xfffffffc00fc7947 */ /* 0x000fc0000383ffff */
[----:B------:R-:W-:-:S00]  /*aee0*/  NOP ;  /* 0x0000000000007918 */ /* 0x000fc00000000000 */
        /* <DEDUP_REMOVED lines=9> */
.L_x_329:


//--------------------- .nv.global.init           --------------------------
	.section	.nv.global.init,"aw",@progbits
.nv.global.init:
	.type		$str$22,@object
	.size		$str$22,($str$23 - $str$22)
$str$22:
        /*0000*/ 	.byte	0x6b, 0x5f, 0x74, 0x69, 0x6c, 0x65, 0x5f, 0x63, 0x6f, 0x75, 0x6e, 0x74, 0x20, 0x3e, 0x3d, 0x20
        /*0010*/ 	.byte	0x31, 0x00
	.type		$str$23,@object
	.size		$str$23,(__unnamed_1 - $str$23)
$str$23:
        /*0012*/ 	.byte	0x2f, 0x74, 0x6d, 0x70, 0x2f, 0x63, 0x75, 0x74, 0x6c, 0x61, 0x73, 0x73, 0x5f, 0x73, 0x77, 0x65
        /*0022*/ 	.byte	0x65, 0x70, 0x5f, 0x73, 0x72, 0x63, 0x2f, 0x69, 0x6e, 0x63, 0x6c, 0x75, 0x64, 0x65, 0x2f, 0x63
        /*0032*/ 	.byte	0x75, 0x74, 0x6c, 0x61, 0x73, 0x73, 0x2f, 0x67, 0x65, 0x6d, 0x6d, 0x2f, 0x63, 0x6f, 0x6c, 0x6c
        /*0042*/ 	.byte	0x65, 0x63, 0x74, 0x69, 0x76, 0x65, 0x2f, 0x73, 0x6d, 0x39, 0x30, 0x5f, 0x6d, 0x6d, 0x61, 0x5f
        /*0052*/ 	.byte	0x74, 0x6d, 0x61, 0x5f, 0x67, 0x6d, 0x6d, 0x61, 0x5f, 0x73, 0x73, 0x5f, 0x77, 0x61, 0x72, 0x70
        /*0062*/ 	.byte	0x73, 0x70, 0x65, 0x63, 0x69, 0x61, 0x6c, 0x69, 0x7a, 0x65, 0x64, 0x2e, 0x68, 0x70, 0x70, 0x00
	.type		__unnamed_1,@object
	.size		__unnamed_1,(.L_0 - __unnamed_1)
__unnamed_1:
        /*0072*/ 	.byte	0x76, 0x6f, 0x69, 0x64, 0x20, 0x63, 0x75, 0x74, 0x6c, 0x61, 0x73, 0x73, 0x3a, 0x3a, 0x67, 0x65
        /* <DEDUP_REMOVED lines=175> */
        /*0b72*/ 	.byte	0x00
.L_0:


//--------------------- .nv.shared._ZN7cutlass13device_kernelINS_4gemm6kernel13GemmUniversalIN4cute5tupleIJiiiiEEENS1_10collective13CollectiveMmaINS1_34MainloopSm90TmaGmmaWarpSpecializedILi6ENS5_IJNS4_1CILi1EEESB_SB_EEENS1_32KernelTmaWarpSpecializedPingpongEEENS5_IJNSA_ILi64EEENSA_ILi256EEENSA_ILi128EEEEEEfNS5_IJlSB_lEEEfSJ_NS4_8TiledMMAINS4_8MMA_AtomIJNS4_4SM904GMMA30MMA_64x256x8_F32TF32TF32_SS_TNILNSN_7ScaleInE1ELSP_1EEEEEENS4_6LayoutISC_NS5_IJNSA_ILi0EEEST_ST_EEEEENS5_IJNS4_10UnderscoreESW_SW_EEEEENS4_13SM90_TMA_LOADENS4_14ComposedLayoutINS4_7SwizzleILi3ELi4ELi3EEENS4_18smem_ptr_flag_bitsILi32EEENSS_INS5_IJNSA_ILi8EEENSA_ILi32EEEEEENS5_IJS16_SB_EEEEEEEvNS4_8identityESZ_S1A_vS1B_EENS_8epilogue10collective6detail29Sm90TmaWarpSpecializedAdapterINS1E_15DefaultEpilogueIfSJ_SJ_NS1D_6thread17LinearCombinationIfLi1EffLNS1I_9ScaleType4KindE0ELNS_15FloatRoundStyleE2EfEENS1_15EpilogueDefaultEEEEEvvEEEEvNT_6ParamsE --------------------------
	.section	.nv.shared._ZN7cutlass13device_kernelINS_4gemm6kernel13GemmUniversalIN4cute5tupleIJiiiiEEENS1_10collective13CollectiveMmaINS1_34MainloopSm90TmaGmmaWarpSpecializedILi6ENS5_IJNS4_1CILi1EEESB_SB_EEENS1_32KernelTmaWarpSpecializedPingpongEEENS5_IJNSA_ILi64EEENSA_ILi256EEENSA_ILi128EEEEEEfNS5_IJlSB_lEEEfSJ_NS4_8TiledMMAINS4_8MMA_AtomIJNS4_4SM904GMMA30MMA_64x256x8_F32TF32TF32_SS_TNILNSN_7ScaleInE1ELSP_1EEEEEENS4_6LayoutISC_NS5_IJNSA_ILi0EEEST_ST_EEEEENS5_IJNS4_10UnderscoreESW_SW_EEEEENS4_13SM90_TMA_LOADENS4_14ComposedLayoutINS4_7SwizzleILi3ELi4ELi3EEENS4_18smem_ptr_flag_bitsILi32EEENSS_INS5_IJNSA_ILi8EEENSA_ILi32EEEEEENS5_IJS16_SB_EEEEEEEvNS4_8identityESZ_S1A_vS1B_EENS_8epilogue10collective6detail29Sm90TmaWarpSpecializedAdapterINS1E_15DefaultEpilogueIfSJ_SJ_NS1D_6thread17LinearCombinationIfLi1EffLNS1I_9ScaleType4KindE0ELNS_15FloatRoundStyleE2EfEENS1_15EpilogueDefaultEEEEEvvEEEEvNT_6ParamsE,"aw",@nobits
	.sectionflags	@""
	.align	16
	.zero		1024


//--------------------- .nv.shared.reserved.0     --------------------------
	.section	.nv.shared.reserved.0,"aw",@nobits
	.weak		__nv_reservedSMEM_offset_0_alias
	.size		__nv_reservedSMEM_offset_0_alias, 0, 0
	.other		__nv_reservedSMEM_offset_0_alias,@"STO_CUDA_RESERVED_SHARED STV_DEFAULT"
__nv_reservedSMEM_offset_0_alias:
	.zero		0


//--------------------- .nv.global                --------------------------
	.section	.nv.global,"aw",@nobits
.nv.global:
	.type		_ZN40_INTERNAL_7422047e_4_k_cu_9fc06e61_223204cute1_E,@object
	.size		_ZN40_INTERNAL_7422047e_4_k_cu_9fc06e61_223204cute1_E,(_ZN40_INTERNAL_7422047e_4_k_cu_9fc06e61_223204cuda3std3__45__cpo6cbeginE - _ZN40_INTERNAL_7422047e_4_k_cu_9fc06e61_223204cute1_E)
_ZN40_INTERNAL_7422047e_4_k_cu_9fc06e61_223204cute1_E:
	.zero		1
	.type		_ZN40_INTERNAL_7422047e_4_k_cu_9fc06e61_223204cuda3std3__45__cpo6cbeginE,@object
	.size		_ZN40_INTERNAL_7422047e_4_k_cu_9fc06e61_223204cuda3std3__45__cpo6cbeginE,(_ZN40_INTERNAL_7422047e_4_k_cu_9fc06e61_223204cuda3std3__48in_placeE - _ZN40_INTERNAL_7422047e_4_k_cu_9fc06e61_223204cuda3std3__45__cpo6cbeginE)
_ZN40_INTERNAL_7422047e_4_k_cu_9fc06e61_223204cuda3std3__45__cpo6cbeginE:
	.zero		1
	.type		_ZN40_INTERNAL_7422047e_4_k_cu_9fc06e61_223204cuda3std3__48in_placeE,@object
	.size		_ZN40_INTERNAL_7422047e_4_k_cu_9fc06e61_223204cuda3std3__48in_placeE,(_ZN40_INTERNAL_7422047e_4_k_cu_9fc06e61_223204cuda3std6ranges3__45__cpo9iter_moveE - _ZN40_INTERNAL_7422047e_4_k_cu_9fc06e61_223204cuda3std3__48in_placeE)
_ZN40_INTERNAL_7422047e_4_k_cu_9fc06e61_223204cuda3std3__48in_placeE:
	.zero		1
	.type		_ZN40_INTERNAL_7422047e_4_k_cu_9fc06e61_223204cuda3std6ranges3__45__cpo9iter_moveE,@object
	.size		_ZN40_INTERNAL_7422047e_4_k_cu_9fc06e61_223204cuda3std6ranges3__45__cpo9iter_moveE,(_ZN40_INTERNAL_7422047e_4_k_cu_9fc06e61_223204cuda3std3__45__cpo5beginE - _ZN40_INTERNAL_7422047e_4_k_cu_9fc06e61_223204cuda3std6ranges3__45__cpo9iter_moveE)
_ZN40_INTERNAL_7422047e_4_k_cu_9fc06e61_223204cuda3std6ranges3__45__cpo9iter_moveE:
	.zero		1
	.type		_ZN40_INTERNAL_7422047e_4_k_cu_9fc06e61_223204cuda3std3__45__cpo5beginE,@object
	.size		_ZN40_INTERNAL_7422047e_4_k_cu_9fc06e61_223204cuda3std3__45__cpo5beginE,(_ZN40_INTERNAL_7422047e_4_k_cu_9fc06e61_223204cuda3std3__442_GLOBAL__N__7422047e_4_k_cu_9fc06e61_223206ignoreE - _ZN40_INTERNAL_7422047e_4_k_cu_9fc06e61_223204cuda3std3__45__cpo5beginE)
_ZN40_INTERNAL_7422047e_4_k_cu_9fc06e61_223204cuda3std3__45__cpo5beginE:
	.zero		1
	.type		_ZN40_INTERNAL_7422047e_4_k_cu_9fc06e61_223204cuda3std3__442_GLOBAL__N__7422047e_4_k_cu_9fc06e61_223206ignoreE,@object
	.size		_ZN40_INTERNAL_7422047e_4_k_cu_9fc06e61_223204cuda3std3__442_GLOBAL__N__7422047e_4_k_cu_9fc06e61_223206ignoreE,(_ZN40_INTERNAL_7422047e_4_k_cu_9fc06e61_223204cute7productE - _ZN40_INTERNAL_7422047e_4_k_cu_9fc06e61_223204cuda3std3__442_GLOBAL__N__7422047e_4_k_cu_9fc06e61_223206ignoreE)
_ZN40_INTERNAL_7422047e_4_k_cu_9fc06e61_223204cuda3std3__442_GLOBAL__N__7422047e_4_k_cu_9fc06e61_223206ignoreE:
	.zero		1
	.type		_ZN40_INTERNAL_7422047e_4_k_cu_9fc06e61_223204cute7productE,@object
	.size		_ZN40_INTERNAL_7422047e_4_k_cu_9fc06e61_223204cute7productE,(_ZN40_INTERNAL_7422047e_4_k_cu_9fc06e61_223204cuda3std3__45__cpo3endE - _ZN40_INTERNAL_7422047e_4_k_cu_9fc06e61_223204cute7productE)
_ZN40_INTERNAL_7422047e_4_k_cu_9fc06e61_223204cute7productE:
	.zero		1
	.type		_ZN40_INTERNAL_7422047e_4_k_cu_9fc06e61_223204cuda3std3__45__cpo3endE,@object
	.size		_ZN40_INTERNAL_7422047e_4_k_cu_9fc06e61_223204cuda3std3__45__cpo3endE,(_ZN40_INTERNAL_7422047e_4_k_cu_9fc06e61_223204cuda3std3__419piecewise_constructE - _ZN40_INTERNAL_7422047e_4_k_cu_9fc06e61_223204cuda3std3__45__cpo3endE)
_ZN40_INTERNAL_7422047e_4_k_cu_9fc06e61_223204cuda3std3__45__cpo3endE:
	.zero		1
	.type		_ZN40_INTERNAL_7422047e_4_k_cu_9fc06e61_223204cuda3std3__419piecewise_constructE,@object
	.size		_ZN40_INTERNAL_7422047e_4_k_cu_9fc06e61_223204cuda3std3__419piecewise_constructE,(_ZN40_INTERNAL_7422047e_4_k_cu_9fc06e61_223204cuda3std3__45__cpo4cendE - _ZN40_INTERNAL_7422047e_4_k_cu_9fc06e61_223204cuda3std3__419piecewise_constructE)
_ZN40_INTERNAL_7422047e_4_k_cu_9fc06e61_223204cuda3std3__419piecewise_constructE:
	.zero		1
	.type		_ZN40_INTERNAL_7422047e_4_k_cu_9fc06e61_223204cuda3std3__45__cpo4cendE,@object
	.size		_ZN40_INTERNAL_7422047e_4_k_cu_9fc06e61_223204cuda3std3__45__cpo4cendE,(_ZN40_INTERNAL_7422047e_4_k_cu_9fc06e61_223204cuda3std6ranges3__45__cpo4swapE - _ZN40_INTERNAL_7422047e_4_k_cu_9fc06e61_223204cuda3std3__45__cpo4cendE)
_ZN40_INTERNAL_7422047e_4_k_cu_9fc06e61_223204cuda3std3__45__cpo4cendE:
	.zero		1
	.type		_ZN40_INTERNAL_7422047e_4_k_cu_9fc06e61_223204cuda3std6ranges3__45__cpo4swapE,@object
	.size		_ZN40_INTERNAL_7422047e_4_k_cu_9fc06e61_223204cuda3std6ranges3__45__cpo4swapE,(.L_8 - _ZN40_INTERNAL_7422047e_4_k_cu_9fc06e61_223204cuda3std6ranges3__45__cpo4swapE)
_ZN40_INTERNAL_7422047e_4_k_cu_9fc06e61_223204cuda3std6ranges3__45__cpo4swapE:
	.zero		1
.L_8:


//--------------------- .nv.constant0._ZN7cutlass13device_kernelINS_4gemm6kernel13GemmUniversalIN4cute5tupleIJiiiiEEENS1_10collective13CollectiveMmaINS1_34MainloopSm90TmaGmmaWarpSpecializedILi6ENS5_IJNS4_1CILi1EEESB_SB_EEENS1_32KernelTmaWarpSpecializedPingpongEEENS5_IJNSA_ILi64EEENSA_ILi256EEENSA_ILi128EEEEEEfNS5_IJlSB_lEEEfSJ_NS4_8TiledMMAINS4_8MMA_AtomIJNS4_4SM904GMMA30MMA_64x256x8_F32TF32TF32_SS_TNILNSN_7ScaleInE1ELSP_1EEEEEENS4_6LayoutISC_NS5_IJNSA_ILi0EEEST_ST_EEEEENS5_IJNS4_10UnderscoreESW_SW_EEEEENS4_13SM90_TMA_LOADENS4_14ComposedLayoutINS4_7SwizzleILi3ELi4ELi3EEENS4_18smem_ptr_flag_bitsILi32EEENSS_INS5_IJNSA_ILi8EEENSA_ILi32EEEEEENS5_IJS16_SB_EEEEEEEvNS4_8identityESZ_S1A_vS1B_EENS_8epilogue10collective6detail29Sm90TmaWarpSpecializedAdapterINS1E_15DefaultEpilogueIfSJ_SJ_NS1D_6thread17LinearCombinationIfLi1EffLNS1I_9ScaleType4KindE0ELNS_15FloatRoundStyleE2EfEENS1_15EpilogueDefaultEEEEEvvEEEEvNT_6ParamsE --------------------------
	.section	.nv.constant0._ZN7cutlass13device_kernelINS_4gemm6kernel13GemmUniversalIN4cute5tupleIJiiiiEEENS1_10collective13CollectiveMmaINS1_34MainloopSm90TmaGmmaWarpSpecializedILi6ENS5_IJNS4_1CILi1EEESB_SB_EEENS1_32KernelTmaWarpSpecializedPingpongEEENS5_IJNSA_ILi64EEENSA_ILi256EEENSA_ILi128EEEEEEfNS5_IJlSB_lEEEfSJ_NS4_8TiledMMAINS4_8MMA_AtomIJNS4_4SM904GMMA30MMA_64x256x8_F32TF32TF32_SS_TNILNSN_7ScaleInE1ELSP_1EEEEEENS4_6LayoutISC_NS5_IJNSA_ILi0EEEST_ST_EEEEENS5_IJNS4_10UnderscoreESW_SW_EEEEENS4_13SM90_TMA_LOADENS4_14ComposedLayoutINS4_7SwizzleILi3ELi4ELi3EEENS4_18smem_ptr_flag_bitsILi32EEENSS_INS5_IJNSA_ILi8EEENSA_ILi32EEEEEENS5_IJS16_SB_EEEEEEEvNS4_8identityESZ_S1A_vS1B_EENS_8epilogue10collective6detail29Sm90TmaWarpSpecializedAdapterINS1E_15DefaultEpilogueIfSJ_SJ_NS1D_6thread17LinearCombinationIfLi1EffLNS1I_9ScaleType4KindE0ELNS_15FloatRoundStyleE2EfEENS1_15EpilogueDefaultEEEEEvvEEEEvNT_6ParamsE,"a",@progbits
	.sectionflags	@""
	.align	4
.nv.constant0._ZN7cutlass13device_kernelINS_4gemm6kernel13GemmUniversalIN4cute5tupleIJiiiiEEENS1_10collective13CollectiveMmaINS1_34MainloopSm90TmaGmmaWarpSpecializedILi6ENS5_IJNS4_1CILi1EEESB_SB_EEENS1_32KernelTmaWarpSpecializedPingpongEEENS5_IJNSA_ILi64EEENSA_ILi256EEENSA_ILi128EEEEEEfNS5_IJlSB_lEEEfSJ_NS4_8TiledMMAINS4_8MMA_AtomIJNS4_4SM904GMMA30MMA_64x256x8_F32TF32TF32_SS_TNILNSN_7ScaleInE1ELSP_1EEEEEENS4_6LayoutISC_NS5_IJNSA_ILi0EEEST_ST_EEEEENS5_IJNS4_10UnderscoreESW_SW_EEEEENS4_13SM90_TMA_LOADENS4_14ComposedLayoutINS4_7SwizzleILi3ELi4ELi3EEENS4_18smem_ptr_flag_bitsILi32EEENSS_INS5_IJNSA_ILi8EEENSA_ILi32EEEEEENS5_IJS16_SB_EEEEEEEvNS4_8identityESZ_S1A_vS1B_EENS_8epilogue10collective6detail29Sm90TmaWarpSpecializedAdapterINS1E_15DefaultEpilogueIfSJ_SJ_NS1D_6thread17LinearCombinationIfLi1EffLNS1I_9ScaleType4KindE0ELNS_15FloatRoundStyleE2EfEENS1_15EpilogueDefaultEEEEEvvEEEEvNT_6ParamsE:
	.zero		1664


//--------------------- SYMBOLS --------------------------

	.type		.nv.reservedSmem.offset0,@object
	.size		.nv.reservedSmem.offset0,0x4
	.type		__assertfail,@function
